//
// Generated by NVIDIA NVVM Compiler
//
// Compiler Build ID: CL-36424714
// Cuda compilation tools, release 13.0, V13.0.88
// Based on NVVM 20.0.0
//

.version 9.0
.target sm_100
.address_size 64

	// .globl	_Z18mlp_forward_kernelPKiiifPKfS2_S0_S0_S0_S0_iPfii
.extern .shared .align 16 .b8 s[];

.visible .entry _Z18mlp_forward_kernelPKiiifPKfS2_S0_S0_S0_S0_iPfii(
	.param .u64 .ptr .align 1 _Z18mlp_forward_kernelPKiiifPKfS2_S0_S0_S0_S0_iPfii_param_0,
	.param .u32 _Z18mlp_forward_kernelPKiiifPKfS2_S0_S0_S0_S0_iPfii_param_1,
	.param .u32 _Z18mlp_forward_kernelPKiiifPKfS2_S0_S0_S0_S0_iPfii_param_2,
	.param .f32 _Z18mlp_forward_kernelPKiiifPKfS2_S0_S0_S0_S0_iPfii_param_3,
	.param .u64 .ptr .align 1 _Z18mlp_forward_kernelPKiiifPKfS2_S0_S0_S0_S0_iPfii_param_4,
	.param .u64 .ptr .align 1 _Z18mlp_forward_kernelPKiiifPKfS2_S0_S0_S0_S0_iPfii_param_5,
	.param .u64 .ptr .align 1 _Z18mlp_forward_kernelPKiiifPKfS2_S0_S0_S0_S0_iPfii_param_6,
	.param .u64 .ptr .align 1 _Z18mlp_forward_kernelPKiiifPKfS2_S0_S0_S0_S0_iPfii_param_7,
	.param .u64 .ptr .align 1 _Z18mlp_forward_kernelPKiiifPKfS2_S0_S0_S0_S0_iPfii_param_8,
	.param .u64 .ptr .align 1 _Z18mlp_forward_kernelPKiiifPKfS2_S0_S0_S0_S0_iPfii_param_9,
	.param .u32 _Z18mlp_forward_kernelPKiiifPKfS2_S0_S0_S0_S0_iPfii_param_10,
	.param .u64 .ptr .align 1 _Z18mlp_forward_kernelPKiiifPKfS2_S0_S0_S0_S0_iPfii_param_11,
	.param .u32 _Z18mlp_forward_kernelPKiiifPKfS2_S0_S0_S0_S0_iPfii_param_12,
	.param .u32 _Z18mlp_forward_kernelPKiiifPKfS2_S0_S0_S0_S0_iPfii_param_13
)
{
	.reg .pred 	%p<45>;
	.reg .b32 	%r<316>;
	.reg .b32 	%f<131>;
	.reg .b64 	%rd<86>;

	ld.param.u64 	%rd20, [_Z18mlp_forward_kernelPKiiifPKfS2_S0_S0_S0_S0_iPfii_param_0];
	ld.param.u32 	%r87, [_Z18mlp_forward_kernelPKiiifPKfS2_S0_S0_S0_S0_iPfii_param_1];
	ld.param.u32 	%r88, [_Z18mlp_forward_kernelPKiiifPKfS2_S0_S0_S0_S0_iPfii_param_2];
	ld.param.f32 	%f16, [_Z18mlp_forward_kernelPKiiifPKfS2_S0_S0_S0_S0_iPfii_param_3];
	ld.param.u64 	%rd21, [_Z18mlp_forward_kernelPKiiifPKfS2_S0_S0_S0_S0_iPfii_param_4];
	ld.param.u64 	%rd22, [_Z18mlp_forward_kernelPKiiifPKfS2_S0_S0_S0_S0_iPfii_param_5];
	ld.param.u64 	%rd15, [_Z18mlp_forward_kernelPKiiifPKfS2_S0_S0_S0_S0_iPfii_param_6];
	ld.param.u64 	%rd16, [_Z18mlp_forward_kernelPKiiifPKfS2_S0_S0_S0_S0_iPfii_param_7];
	ld.param.u64 	%rd17, [_Z18mlp_forward_kernelPKiiifPKfS2_S0_S0_S0_S0_iPfii_param_8];
	ld.param.u64 	%rd18, [_Z18mlp_forward_kernelPKiiifPKfS2_S0_S0_S0_S0_iPfii_param_9];
	ld.param.u32 	%r89, [_Z18mlp_forward_kernelPKiiifPKfS2_S0_S0_S0_S0_iPfii_param_10];
	ld.param.u64 	%rd19, [_Z18mlp_forward_kernelPKiiifPKfS2_S0_S0_S0_S0_iPfii_param_11];
	ld.param.u32 	%r90, [_Z18mlp_forward_kernelPKiiifPKfS2_S0_S0_S0_S0_iPfii_param_12];
	ld.param.u32 	%r91, [_Z18mlp_forward_kernelPKiiifPKfS2_S0_S0_S0_S0_iPfii_param_13];
	cvta.to.global.u64 	%rd1, %rd20;
	cvta.to.global.u64 	%rd2, %rd21;
	cvta.to.global.u64 	%rd3, %rd22;
	mov.u32 	%r1, %tid.x;
	mov.u32 	%r2, %ntid.x;
	setp.lt.s32 	%p1, %r87, 1;
	@%p1 bra 	$L__BB0_60;
	shl.b32 	%r93, %r91, 2;
	mov.u32 	%r94, s;
	add.s32 	%r3, %r94, %r93;
	add.s32 	%r4, %r3, %r93;
	mov.u32 	%r95, %ctaid.x;
	cvta.to.global.u64 	%rd23, %rd19;
	mad.lo.s32 	%r5, %r95, 1664525, 12345;
	cvt.u64.u32 	%rd24, %r95;
	cvt.s64.s32 	%rd25, %r88;
	mul.lo.s64 	%rd4, %rd25, %rd24;
	mul.wide.u32 	%rd26, %r90, %r95;
	cvt.u64.u32 	%rd27, %r1;
	add.s64 	%rd28, %rd26, %rd27;
	shl.b64 	%rd29, %rd28, 2;
	add.s64 	%rd5, %rd23, %rd29;
	add.s32 	%r96, %r88, -1;
	and.b32  	%r6, %r88, 15;
	and.b32  	%r7, %r88, 7;
	add.s32 	%r8, %r88, -2;
	add.s32 	%r97, %r88, 7;
	and.b32  	%r98, %r97, 7;
	add.s32 	%r9, %r98, -1;
	add.s32 	%r99, %r88, 3;
	and.b32  	%r10, %r99, 3;
	add.s32 	%r11, %r1, %r2;
	max.s32 	%r100, %r88, %r11;
	setp.lt.s32 	%p2, %r11, %r88;
	selp.u32 	%r101, 1, 0, %p2;
	add.s32 	%r102, %r11, %r101;
	sub.s32 	%r103, %r100, %r102;
	div.u32 	%r104, %r103, %r2;
	add.s32 	%r12, %r104, %r101;
	and.b32  	%r13, %r88, 2147483632;
	and.b32  	%r14, %r88, 3;
	and.b32  	%r15, %r96, 7;
	and.b32  	%r16, %r96, -8;
	and.b32  	%r17, %r97, 3;
	and.b32  	%r18, %r99, 1;
	and.b32  	%r19, %r12, 3;
	shl.b32 	%r105, %r1, 2;
	add.s32 	%r20, %r4, %r105;
	add.s32 	%r21, %r94, %r105;
	shl.b32 	%r22, %r2, 2;
	add.s32 	%r23, %r20, %r22;
	add.s32 	%r24, %r21, %r22;
	add.s32 	%r25, %r11, %r2;
	add.s32 	%r26, %r23, %r22;
	add.s32 	%r27, %r24, %r22;
	add.s32 	%r28, %r25, %r2;
	shl.b32 	%r106, %r91, 3;
	add.s32 	%r107, %r106, %r94;
	add.s32 	%r29, %r107, 32;
	cvta.to.global.u64 	%rd6, %rd17;
	cvta.to.global.u64 	%rd7, %rd18;
	cvta.to.global.u64 	%rd8, %rd15;
	cvta.to.global.u64 	%rd9, %rd16;
	mov.b32 	%r289, 0;
$L__BB0_2:
	setp.ne.s32 	%p3, %r1, 0;
	@%p3 bra 	$L__BB0_29;
	setp.lt.s32 	%p4, %r88, 1;
	@%p4 bra 	$L__BB0_17;
	setp.lt.u32 	%p5, %r88, 16;
	mov.b32 	%r293, 0;
	@%p5 bra 	$L__BB0_7;
	mov.b32 	%r291, 0;
	mov.u32 	%r290, %r29;
$L__BB0_6:
	.pragma "nounroll";
	add.s32 	%r110, %r291, 1;
	st.shared.v2.u32 	[%r290+-32], {%r291, %r110};
	add.s32 	%r111, %r291, 2;
	add.s32 	%r112, %r291, 3;
	st.shared.v2.u32 	[%r290+-24], {%r111, %r112};
	add.s32 	%r113, %r291, 4;
	add.s32 	%r114, %r291, 5;
	st.shared.v2.u32 	[%r290+-16], {%r113, %r114};
	add.s32 	%r115, %r291, 6;
	add.s32 	%r116, %r291, 7;
	st.shared.v2.u32 	[%r290+-8], {%r115, %r116};
	add.s32 	%r117, %r291, 8;
	add.s32 	%r118, %r291, 9;
	st.shared.v2.u32 	[%r290], {%r117, %r118};
	add.s32 	%r119, %r291, 10;
	add.s32 	%r120, %r291, 11;
	st.shared.v2.u32 	[%r290+8], {%r119, %r120};
	add.s32 	%r121, %r291, 12;
	add.s32 	%r122, %r291, 13;
	st.shared.v2.u32 	[%r290+16], {%r121, %r122};
	add.s32 	%r123, %r291, 14;
	add.s32 	%r124, %r291, 15;
	st.shared.v2.u32 	[%r290+24], {%r123, %r124};
	add.s32 	%r290, %r290, 64;
	add.s32 	%r291, %r291, 16;
	setp.ne.s32 	%p6, %r291, %r13;
	mov.u32 	%r293, %r13;
	@%p6 bra 	$L__BB0_6;
$L__BB0_7:
	setp.eq.s32 	%p7, %r6, 0;
	@%p7 bra 	$L__BB0_17;
	add.s32 	%r125, %r6, -1;
	setp.lt.u32 	%p8, %r125, 7;
	@%p8 bra 	$L__BB0_10;
	shl.b32 	%r126, %r293, 2;
	add.s32 	%r127, %r4, %r126;
	st.shared.u32 	[%r127], %r293;
	add.s32 	%r128, %r293, 1;
	st.shared.u32 	[%r127+4], %r128;
	add.s32 	%r129, %r293, 2;
	st.shared.u32 	[%r127+8], %r129;
	add.s32 	%r130, %r293, 3;
	st.shared.u32 	[%r127+12], %r130;
	add.s32 	%r131, %r293, 4;
	st.shared.u32 	[%r127+16], %r131;
	add.s32 	%r132, %r293, 5;
	st.shared.u32 	[%r127+20], %r132;
	add.s32 	%r133, %r293, 6;
	st.shared.u32 	[%r127+24], %r133;
	add.s32 	%r134, %r293, 7;
	st.shared.u32 	[%r127+28], %r134;
	add.s32 	%r293, %r293, 8;
$L__BB0_10:
	setp.eq.s32 	%p9, %r7, 0;
	@%p9 bra 	$L__BB0_17;
	add.s32 	%r135, %r7, -1;
	setp.lt.u32 	%p10, %r135, 3;
	@%p10 bra 	$L__BB0_13;
	shl.b32 	%r136, %r293, 2;
	add.s32 	%r137, %r4, %r136;
	st.shared.u32 	[%r137], %r293;
	add.s32 	%r138, %r293, 1;
	st.shared.u32 	[%r137+4], %r138;
	add.s32 	%r139, %r293, 2;
	st.shared.u32 	[%r137+8], %r139;
	add.s32 	%r140, %r293, 3;
	st.shared.u32 	[%r137+12], %r140;
	add.s32 	%r293, %r293, 4;
$L__BB0_13:
	setp.eq.s32 	%p11, %r14, 0;
	@%p11 bra 	$L__BB0_17;
	setp.eq.s32 	%p12, %r14, 1;
	shl.b32 	%r141, %r293, 2;
	add.s32 	%r40, %r4, %r141;
	st.shared.u32 	[%r40], %r293;
	@%p12 bra 	$L__BB0_17;
	setp.eq.s32 	%p13, %r14, 2;
	add.s32 	%r142, %r293, 1;
	st.shared.u32 	[%r40+4], %r142;
	@%p13 bra 	$L__BB0_17;
	add.s32 	%r143, %r293, 2;
	st.shared.u32 	[%r40+8], %r143;
$L__BB0_17:
	setp.lt.s32 	%p14, %r88, 2;
	mad.lo.s32 	%r299, %r289, 1013904223, %r5;
	@%p14 bra 	$L__BB0_29;
	setp.lt.u32 	%p15, %r8, 7;
	mov.u32 	%r298, %r88;
	@%p15 bra 	$L__BB0_21;
	mov.b32 	%r297, 0;
	mov.u32 	%r298, %r88;
$L__BB0_20:
	.pragma "nounroll";
	add.s32 	%r145, %r298, -1;
	mad.lo.s32 	%r146, %r299, 1103515245, 12345;
	rem.u32 	%r147, %r146, %r298;
	shl.b32 	%r148, %r298, 2;
	add.s32 	%r149, %r4, %r148;
	ld.shared.u32 	%r150, [%r149+-4];
	shl.b32 	%r151, %r147, 2;
	add.s32 	%r152, %r4, %r151;
	ld.shared.u32 	%r153, [%r152];
	st.shared.u32 	[%r149+-4], %r153;
	st.shared.u32 	[%r152], %r150;
	add.s32 	%r154, %r298, -2;
	mad.lo.s32 	%r155, %r299, -1029531031, -740551042;
	rem.u32 	%r156, %r155, %r145;
	ld.shared.u32 	%r157, [%r149+-8];
	shl.b32 	%r158, %r156, 2;
	add.s32 	%r159, %r4, %r158;
	ld.shared.u32 	%r160, [%r159];
	st.shared.u32 	[%r149+-8], %r160;
	st.shared.u32 	[%r159], %r157;
	add.s32 	%r161, %r298, -3;
	mad.lo.s32 	%r162, %r299, -2139243339, -1492899873;
	rem.u32 	%r163, %r162, %r154;
	ld.shared.u32 	%r164, [%r149+-12];
	shl.b32 	%r165, %r163, 2;
	add.s32 	%r166, %r4, %r165;
	ld.shared.u32 	%r167, [%r166];
	st.shared.u32 	[%r149+-12], %r167;
	st.shared.u32 	[%r166], %r164;
	add.s32 	%r168, %r298, -4;
	mad.lo.s32 	%r169, %r299, -301564143, -698016724;
	rem.u32 	%r170, %r169, %r161;
	ld.shared.u32 	%r171, [%r149+-16];
	shl.b32 	%r172, %r170, 2;
	add.s32 	%r173, %r4, %r172;
	ld.shared.u32 	%r174, [%r173];
	st.shared.u32 	[%r149+-16], %r174;
	st.shared.u32 	[%r173], %r171;
	add.s32 	%r175, %r298, -5;
	mad.lo.s32 	%r176, %r299, -341751747, 229283573;
	rem.u32 	%r177, %r176, %r168;
	ld.shared.u32 	%r178, [%r149+-20];
	shl.b32 	%r179, %r177, 2;
	add.s32 	%r180, %r4, %r179;
	ld.shared.u32 	%r181, [%r180];
	st.shared.u32 	[%r149+-20], %r181;
	st.shared.u32 	[%r180], %r178;
	add.s32 	%r182, %r298, -6;
	mad.lo.s32 	%r183, %r299, -740534279, -1038148470;
	rem.u32 	%r184, %r183, %r175;
	ld.shared.u32 	%r185, [%r149+-24];
	shl.b32 	%r186, %r184, 2;
	add.s32 	%r187, %r4, %r186;
	ld.shared.u32 	%r188, [%r187];
	st.shared.u32 	[%r149+-24], %r188;
	st.shared.u32 	[%r187], %r185;
	add.s32 	%r189, %r298, -7;
	mad.lo.s32 	%r190, %r299, -1691004155, 1051550459;
	rem.u32 	%r191, %r190, %r182;
	ld.shared.u32 	%r192, [%r149+-28];
	shl.b32 	%r193, %r191, 2;
	add.s32 	%r194, %r4, %r193;
	ld.shared.u32 	%r195, [%r194];
	st.shared.u32 	[%r149+-28], %r195;
	st.shared.u32 	[%r194], %r192;
	add.s32 	%r298, %r298, -8;
	mad.lo.s32 	%r299, %r299, -807543007, -853684456;
	rem.u32 	%r196, %r299, %r189;
	ld.shared.u32 	%r197, [%r149+-32];
	shl.b32 	%r198, %r196, 2;
	add.s32 	%r199, %r4, %r198;
	ld.shared.u32 	%r200, [%r199];
	st.shared.u32 	[%r149+-32], %r200;
	st.shared.u32 	[%r199], %r197;
	add.s32 	%r297, %r297, 8;
	setp.ne.s32 	%p16, %r297, %r16;
	@%p16 bra 	$L__BB0_20;
$L__BB0_21:
	setp.eq.s32 	%p17, %r15, 0;
	@%p17 bra 	$L__BB0_29;
	setp.lt.u32 	%p18, %r9, 3;
	@%p18 bra 	$L__BB0_24;
	add.s32 	%r201, %r298, -1;
	mad.lo.s32 	%r202, %r299, 1103515245, 12345;
	rem.u32 	%r203, %r202, %r298;
	shl.b32 	%r204, %r298, 2;
	add.s32 	%r205, %r4, %r204;
	ld.shared.u32 	%r206, [%r205+-4];
	shl.b32 	%r207, %r203, 2;
	add.s32 	%r208, %r4, %r207;
	ld.shared.u32 	%r209, [%r208];
	st.shared.u32 	[%r205+-4], %r209;
	st.shared.u32 	[%r208], %r206;
	add.s32 	%r210, %r298, -2;
	mad.lo.s32 	%r211, %r299, -1029531031, -740551042;
	rem.u32 	%r212, %r211, %r201;
	ld.shared.u32 	%r213, [%r205+-8];
	shl.b32 	%r214, %r212, 2;
	add.s32 	%r215, %r4, %r214;
	ld.shared.u32 	%r216, [%r215];
	st.shared.u32 	[%r205+-8], %r216;
	st.shared.u32 	[%r215], %r213;
	add.s32 	%r217, %r298, -3;
	mad.lo.s32 	%r218, %r299, -2139243339, -1492899873;
	rem.u32 	%r219, %r218, %r210;
	ld.shared.u32 	%r220, [%r205+-12];
	shl.b32 	%r221, %r219, 2;
	add.s32 	%r222, %r4, %r221;
	ld.shared.u32 	%r223, [%r222];
	st.shared.u32 	[%r205+-12], %r223;
	st.shared.u32 	[%r222], %r220;
	add.s32 	%r298, %r298, -4;
	mad.lo.s32 	%r299, %r299, -301564143, -698016724;
	rem.u32 	%r224, %r299, %r217;
	ld.shared.u32 	%r225, [%r205+-16];
	shl.b32 	%r226, %r224, 2;
	add.s32 	%r227, %r4, %r226;
	ld.shared.u32 	%r228, [%r227];
	st.shared.u32 	[%r205+-16], %r228;
	st.shared.u32 	[%r227], %r225;
$L__BB0_24:
	setp.eq.s32 	%p19, %r17, 0;
	@%p19 bra 	$L__BB0_29;
	setp.eq.s32 	%p20, %r10, 1;
	@%p20 bra 	$L__BB0_27;
	add.s32 	%r229, %r298, -1;
	mad.lo.s32 	%r230, %r299, 1103515245, 12345;
	rem.u32 	%r231, %r230, %r298;
	shl.b32 	%r232, %r298, 2;
	add.s32 	%r233, %r4, %r232;
	ld.shared.u32 	%r234, [%r233+-4];
	shl.b32 	%r235, %r231, 2;
	add.s32 	%r236, %r4, %r235;
	ld.shared.u32 	%r237, [%r236];
	st.shared.u32 	[%r233+-4], %r237;
	st.shared.u32 	[%r236], %r234;
	add.s32 	%r298, %r298, -2;
	mad.lo.s32 	%r299, %r299, -1029531031, -740551042;
	rem.u32 	%r238, %r299, %r229;
	ld.shared.u32 	%r239, [%r233+-8];
	shl.b32 	%r240, %r238, 2;
	add.s32 	%r241, %r4, %r240;
	ld.shared.u32 	%r242, [%r241];
	st.shared.u32 	[%r233+-8], %r242;
	st.shared.u32 	[%r241], %r239;
$L__BB0_27:
	setp.eq.s32 	%p21, %r18, 0;
	@%p21 bra 	$L__BB0_29;
	mad.lo.s32 	%r243, %r299, 1103515245, 12345;
	rem.u32 	%r244, %r243, %r298;
	shl.b32 	%r245, %r298, 2;
	add.s32 	%r246, %r4, %r245;
	ld.shared.u32 	%r247, [%r246+-4];
	shl.b32 	%r248, %r244, 2;
	add.s32 	%r249, %r4, %r248;
	ld.shared.u32 	%r250, [%r249];
	st.shared.u32 	[%r246+-4], %r250;
	st.shared.u32 	[%r249], %r247;
$L__BB0_29:
	setp.ge.s32 	%p22, %r1, %r88;
	bar.sync 	0;
	@%p22 bra 	$L__BB0_36;
	setp.eq.s32 	%p23, %r19, 3;
	mov.u32 	%r304, %r1;
	@%p23 bra 	$L__BB0_34;
	setp.eq.s32 	%p24, %r19, 0;
	ld.shared.s32 	%rd30, [%r20];
	add.s64 	%rd31, %rd4, %rd30;
	shl.b64 	%rd32, %rd31, 2;
	add.s64 	%rd33, %rd1, %rd32;
	ld.global.u32 	%r251, [%rd33];
	cvt.rn.f32.s32 	%f17, %r251;
	mul.f32 	%f18, %f16, %f17;
	st.shared.f32 	[%r21], %f18;
	mov.u32 	%r304, %r11;
	@%p24 bra 	$L__BB0_34;
	setp.eq.s32 	%p25, %r19, 1;
	ld.shared.s32 	%rd34, [%r23];
	add.s64 	%rd35, %rd4, %rd34;
	shl.b64 	%rd36, %rd35, 2;
	add.s64 	%rd37, %rd1, %rd36;
	ld.global.u32 	%r252, [%rd37];
	cvt.rn.f32.s32 	%f19, %r252;
	mul.f32 	%f20, %f16, %f19;
	st.shared.f32 	[%r24], %f20;
	mov.u32 	%r304, %r25;
	@%p25 bra 	$L__BB0_34;
	ld.shared.s32 	%rd38, [%r26];
	add.s64 	%rd39, %rd4, %rd38;
	shl.b64 	%rd40, %rd39, 2;
	add.s64 	%rd41, %rd1, %rd40;
	ld.global.u32 	%r253, [%rd41];
	cvt.rn.f32.s32 	%f21, %r253;
	mul.f32 	%f22, %f16, %f21;
	st.shared.f32 	[%r27], %f22;
	mov.u32 	%r304, %r28;
$L__BB0_34:
	setp.lt.u32 	%p26, %r12, 3;
	@%p26 bra 	$L__BB0_36;
$L__BB0_35:
	shl.b32 	%r254, %r304, 2;
	add.s32 	%r255, %r4, %r254;
	ld.shared.s32 	%rd42, [%r255];
	add.s64 	%rd43, %rd4, %rd42;
	shl.b64 	%rd44, %rd43, 2;
	add.s64 	%rd45, %rd1, %rd44;
	ld.global.u32 	%r256, [%rd45];
	cvt.rn.f32.s32 	%f23, %r256;
	mul.f32 	%f24, %f16, %f23;
	mov.u32 	%r257, s;
	add.s32 	%r258, %r257, %r254;
	st.shared.f32 	[%r258], %f24;
	add.s32 	%r259, %r255, %r22;
	ld.shared.s32 	%rd46, [%r259];
	add.s64 	%rd47, %rd4, %rd46;
	shl.b64 	%rd48, %rd47, 2;
	add.s64 	%rd49, %rd1, %rd48;
	ld.global.u32 	%r260, [%rd49];
	cvt.rn.f32.s32 	%f25, %r260;
	mul.f32 	%f26, %f16, %f25;
	add.s32 	%r261, %r258, %r22;
	st.shared.f32 	[%r261], %f26;
	add.s32 	%r262, %r259, %r22;
	ld.shared.s32 	%rd50, [%r262];
	add.s64 	%rd51, %rd4, %rd50;
	shl.b64 	%rd52, %rd51, 2;
	add.s64 	%rd53, %rd1, %rd52;
	ld.global.u32 	%r263, [%rd53];
	cvt.rn.f32.s32 	%f27, %r263;
	mul.f32 	%f28, %f16, %f27;
	add.s32 	%r264, %r261, %r22;
	st.shared.f32 	[%r264], %f28;
	add.s32 	%r265, %r262, %r22;
	ld.shared.s32 	%rd54, [%r265];
	add.s64 	%rd55, %rd4, %rd54;
	shl.b64 	%rd56, %rd55, 2;
	add.s64 	%rd57, %rd1, %rd56;
	ld.global.u32 	%r266, [%rd57];
	cvt.rn.f32.s32 	%f29, %r266;
	mul.f32 	%f30, %f16, %f29;
	add.s32 	%r267, %r264, %r22;
	st.shared.f32 	[%r267], %f30;
	add.s32 	%r304, %r22, %r304;
	setp.lt.s32 	%p27, %r304, %r88;
	@%p27 bra 	$L__BB0_35;
$L__BB0_36:
	setp.lt.s32 	%p28, %r89, 1;
	bar.sync 	0;
	mov.u32 	%r315, s;
	@%p28 bra 	$L__BB0_57;
	mov.u32 	%r315, s;
	mov.b32 	%r306, 0;
	mov.u32 	%r307, %r3;
$L__BB0_38:
	mov.u32 	%r63, %r315;
	mov.u32 	%r315, %r307;
	mul.wide.u32 	%rd58, %r306, 4;
	add.s64 	%rd59, %rd6, %rd58;
	ld.global.s32 	%rd10, [%rd59];
	add.s64 	%rd60, %rd7, %rd58;
	ld.global.u32 	%r64, [%rd60];
	add.s64 	%rd61, %rd8, %rd58;
	ld.global.u32 	%r65, [%rd61];
	add.s64 	%rd62, %rd9, %rd58;
	ld.global.s32 	%rd11, [%rd62];
	setp.ge.s32 	%p29, %r1, %r64;
	@%p29 bra 	$L__BB0_56;
	cvt.u32.u64 	%r271, %rd10;
	setp.gt.s32 	%p30, %r271, 0;
	mov.u32 	%r314, %r1;
	@%p30 bra 	$L__BB0_40;
	bra.uni 	$L__BB0_55;
$L__BB0_40:
	cvt.u32.u64 	%r274, %rd10;
	and.b32  	%r66, %r274, 15;
	add.s32 	%r67, %r66, -1;
	and.b32  	%r68, %r274, 7;
	add.s32 	%r69, %r68, -1;
	and.b32  	%r70, %r274, 2147483632;
	and.b32  	%r71, %r274, 3;
	cvt.s64.s32 	%rd12, %r65;
	mov.u32 	%r309, %r1;
$L__BB0_41:
	cvt.u32.u64 	%r276, %rd10;
	setp.lt.u32 	%p32, %r276, 16;
	cvt.u64.u32 	%rd67, %r309;
	add.s64 	%rd68, %rd67, %rd11;
	shl.b64 	%rd69, %rd68, 2;
	add.s64 	%rd70, %rd3, %rd69;
	mad.lo.s64 	%rd13, %rd67, %rd10, %rd12;
	ld.global.f32 	%f130, [%rd70];
	mov.b32 	%r312, 0;
	@%p32 bra 	$L__BB0_44;
	mov.b32 	%r310, 0;
$L__BB0_43:
	.pragma "nounroll";
	cvt.u64.u32 	%rd71, %r310;
	add.s64 	%rd72, %rd13, %rd71;
	shl.b64 	%rd73, %rd72, 2;
	add.s64 	%rd74, %rd2, %rd73;
	ld.global.f32 	%f33, [%rd74];
	shl.b32 	%r278, %r310, 2;
	add.s32 	%r279, %r63, %r278;
	ld.shared.f32 	%f34, [%r279];
	fma.rn.f32 	%f35, %f33, %f34, %f130;
	ld.global.f32 	%f36, [%rd74+4];
	ld.shared.f32 	%f37, [%r279+4];
	fma.rn.f32 	%f38, %f36, %f37, %f35;
	ld.global.f32 	%f39, [%rd74+8];
	ld.shared.f32 	%f40, [%r279+8];
	fma.rn.f32 	%f41, %f39, %f40, %f38;
	ld.global.f32 	%f42, [%rd74+12];
	ld.shared.f32 	%f43, [%r279+12];
	fma.rn.f32 	%f44, %f42, %f43, %f41;
	ld.global.f32 	%f45, [%rd74+16];
	ld.shared.f32 	%f46, [%r279+16];
	fma.rn.f32 	%f47, %f45, %f46, %f44;
	ld.global.f32 	%f48, [%rd74+20];
	ld.shared.f32 	%f49, [%r279+20];
	fma.rn.f32 	%f50, %f48, %f49, %f47;
	ld.global.f32 	%f51, [%rd74+24];
	ld.shared.f32 	%f52, [%r279+24];
	fma.rn.f32 	%f53, %f51, %f52, %f50;
	ld.global.f32 	%f54, [%rd74+28];
	ld.shared.f32 	%f55, [%r279+28];
	fma.rn.f32 	%f56, %f54, %f55, %f53;
	ld.global.f32 	%f57, [%rd74+32];
	ld.shared.f32 	%f58, [%r279+32];
	fma.rn.f32 	%f59, %f57, %f58, %f56;
	ld.global.f32 	%f60, [%rd74+36];
	ld.shared.f32 	%f61, [%r279+36];
	fma.rn.f32 	%f62, %f60, %f61, %f59;
	ld.global.f32 	%f63, [%rd74+40];
	ld.shared.f32 	%f64, [%r279+40];
	fma.rn.f32 	%f65, %f63, %f64, %f62;
	ld.global.f32 	%f66, [%rd74+44];
	ld.shared.f32 	%f67, [%r279+44];
	fma.rn.f32 	%f68, %f66, %f67, %f65;
	ld.global.f32 	%f69, [%rd74+48];
	ld.shared.f32 	%f70, [%r279+48];
	fma.rn.f32 	%f71, %f69, %f70, %f68;
	ld.global.f32 	%f72, [%rd74+52];
	ld.shared.f32 	%f73, [%r279+52];
	fma.rn.f32 	%f74, %f72, %f73, %f71;
	ld.global.f32 	%f75, [%rd74+56];
	ld.shared.f32 	%f76, [%r279+56];
	fma.rn.f32 	%f77, %f75, %f76, %f74;
	ld.global.f32 	%f78, [%rd74+60];
	ld.shared.f32 	%f79, [%r279+60];
	fma.rn.f32 	%f130, %f78, %f79, %f77;
	add.s32 	%r310, %r310, 16;
	setp.ne.s32 	%p33, %r310, %r70;
	mov.u32 	%r312, %r70;
	@%p33 bra 	$L__BB0_43;
$L__BB0_44:
	setp.eq.s32 	%p34, %r66, 0;
	@%p34 bra 	$L__BB0_54;
	setp.lt.u32 	%p35, %r67, 7;
	@%p35 bra 	$L__BB0_47;
	cvt.u64.u32 	%rd75, %r312;
	add.s64 	%rd76, %rd13, %rd75;
	shl.b64 	%rd77, %rd76, 2;
	add.s64 	%rd78, %rd2, %rd77;
	ld.global.f32 	%f81, [%rd78];
	shl.b32 	%r280, %r312, 2;
	add.s32 	%r281, %r63, %r280;
	ld.shared.f32 	%f82, [%r281];
	fma.rn.f32 	%f83, %f81, %f82, %f130;
	ld.global.f32 	%f84, [%rd78+4];
	ld.shared.f32 	%f85, [%r281+4];
	fma.rn.f32 	%f86, %f84, %f85, %f83;
	ld.global.f32 	%f87, [%rd78+8];
	ld.shared.f32 	%f88, [%r281+8];
	fma.rn.f32 	%f89, %f87, %f88, %f86;
	ld.global.f32 	%f90, [%rd78+12];
	ld.shared.f32 	%f91, [%r281+12];
	fma.rn.f32 	%f92, %f90, %f91, %f89;
	ld.global.f32 	%f93, [%rd78+16];
	ld.shared.f32 	%f94, [%r281+16];
	fma.rn.f32 	%f95, %f93, %f94, %f92;
	ld.global.f32 	%f96, [%rd78+20];
	ld.shared.f32 	%f97, [%r281+20];
	fma.rn.f32 	%f98, %f96, %f97, %f95;
	ld.global.f32 	%f99, [%rd78+24];
	ld.shared.f32 	%f100, [%r281+24];
	fma.rn.f32 	%f101, %f99, %f100, %f98;
	ld.global.f32 	%f102, [%rd78+28];
	ld.shared.f32 	%f103, [%r281+28];
	fma.rn.f32 	%f130, %f102, %f103, %f101;
	add.s32 	%r312, %r312, 8;
$L__BB0_47:
	setp.eq.s32 	%p36, %r68, 0;
	@%p36 bra 	$L__BB0_54;
	setp.lt.u32 	%p37, %r69, 3;
	@%p37 bra 	$L__BB0_50;
	cvt.u64.u32 	%rd79, %r312;
	add.s64 	%rd80, %rd13, %rd79;
	shl.b64 	%rd81, %rd80, 2;
	add.s64 	%rd82, %rd2, %rd81;
	ld.global.f32 	%f105, [%rd82];
	shl.b32 	%r282, %r312, 2;
	add.s32 	%r283, %r63, %r282;
	ld.shared.f32 	%f106, [%r283];
	fma.rn.f32 	%f107, %f105, %f106, %f130;
	ld.global.f32 	%f108, [%rd82+4];
	ld.shared.f32 	%f109, [%r283+4];
	fma.rn.f32 	%f110, %f108, %f109, %f107;
	ld.global.f32 	%f111, [%rd82+8];
	ld.shared.f32 	%f112, [%r283+8];
	fma.rn.f32 	%f113, %f111, %f112, %f110;
	ld.global.f32 	%f114, [%rd82+12];
	ld.shared.f32 	%f115, [%r283+12];
	fma.rn.f32 	%f130, %f114, %f115, %f113;
	add.s32 	%r312, %r312, 4;
$L__BB0_50:
	setp.eq.s32 	%p38, %r71, 0;
	@%p38 bra 	$L__BB0_54;
	setp.eq.s32 	%p39, %r71, 1;
	cvt.u64.u32 	%rd83, %r312;
	add.s64 	%rd84, %rd13, %rd83;
	shl.b64 	%rd85, %rd84, 2;
	add.s64 	%rd14, %rd2, %rd85;
	ld.global.f32 	%f116, [%rd14];
	shl.b32 	%r284, %r312, 2;
	add.s32 	%r80, %r63, %r284;
	ld.shared.f32 	%f117, [%r80];
	fma.rn.f32 	%f130, %f116, %f117, %f130;
	@%p39 bra 	$L__BB0_54;
	setp.eq.s32 	%p40, %r71, 2;
	ld.global.f32 	%f118, [%rd14+4];
	ld.shared.f32 	%f119, [%r80+4];
	fma.rn.f32 	%f130, %f118, %f119, %f130;
	@%p40 bra 	$L__BB0_54;
	ld.global.f32 	%f120, [%rd14+8];
	ld.shared.f32 	%f121, [%r80+8];
	fma.rn.f32 	%f130, %f120, %f121, %f130;
$L__BB0_54:
	shl.b32 	%r285, %r309, 2;
	add.s32 	%r286, %r315, %r285;
	st.shared.f32 	[%r286], %f130;
	add.s32 	%r309, %r309, %r2;
	setp.lt.s32 	%p41, %r309, %r64;
	@%p41 bra 	$L__BB0_41;
	bra.uni 	$L__BB0_56;
$L__BB0_55:
	cvt.u64.u32 	%rd63, %r314;
	add.s64 	%rd64, %rd63, %rd11;
	shl.b64 	%rd65, %rd64, 2;
	add.s64 	%rd66, %rd3, %rd65;
	ld.global.f32 	%f31, [%rd66];
	shl.b32 	%r272, %r314, 2;
	add.s32 	%r273, %r315, %r272;
	st.shared.f32 	[%r273], %f31;
	add.s32 	%r314, %r314, %r2;
	setp.lt.s32 	%p31, %r314, %r64;
	@%p31 bra 	$L__BB0_55;
$L__BB0_56:
	bar.sync 	0;
	add.s32 	%r306, %r306, 1;
	setp.ne.s32 	%p42, %r306, %r89;
	mov.u32 	%r307, %r63;
	@%p42 bra 	$L__BB0_38;
$L__BB0_57:
	setp.ge.s32 	%p43, %r1, %r90;
	@%p43 bra 	$L__BB0_59;
	shl.b32 	%r287, %r1, 2;
	add.s32 	%r288, %r315, %r287;
	ld.shared.f32 	%f122, [%r288];
	st.global.f32 	[%rd5], %f122;
$L__BB0_59:
	bar.sync 	0;
	add.s32 	%r289, %r289, 1;
	setp.ne.s32 	%p44, %r289, %r87;
	@%p44 bra 	$L__BB0_2;
$L__BB0_60:
	ret;

}


// ===== COMPILED SASS (sm_100) =====

	.target	sm_100

	.elftype	@"ET_EXEC"


//--------------------- .note.nv.tkinfo           --------------------------
	.section	.note.nv.tkinfo,"",@"SHT_NOTE"
	.sectionflags	@"SHF_NOTE_NV_TKINFO"
	.tkinfo
        /*0018*/ 	.word	0x00000002
        /*0030*/ 	.string	""
        /*0030*/ 	.string	"ptxas"
        /*0030*/ 	.string	"Cuda compilation tools, release 13.0, V13.0.88"
        /*0030*/ 	.string	"Build cuda_13.0.r13.0/compiler.36424714_0"
        /*0030*/ 	.string	"-arch sm_100 -m 64 "



//--------------------- .note.nv.cuinfo           --------------------------
	.section	.note.nv.cuinfo,"",@"SHT_NOTE"
	.sectionflags	@"SHF_NOTE_NV_CUINFO"
        /*0018*/ 	.short	0x0002
        /*001a*/ 	.short	0x0064
        /*001c*/ 	.short	0x0082
	.zero		2


//--------------------- .nv.info                  --------------------------
	.section	.nv.info,"",@"SHT_CUDA_INFO"
	.align	4


	//----- nvinfo : EIATTR_REGCOUNT
	.align		4
        /*0000*/ 	.byte	0x04, 0x2f
        /*0002*/ 	.short	(.L_1 - .L_0)
	.align		4
.L_0:
        /*0004*/ 	.word	index@(_Z18mlp_forward_kernelPKiiifPKfS2_S0_S0_S0_S0_iPfii)
        /*0008*/ 	.word	0x00000024


	//----- nvinfo : EIATTR_FRAME_SIZE
	.align		4
.L_1:
        /*000c*/ 	.byte	0x04, 0x11
        /*000e*/ 	.short	(.L_3 - .L_2)
	.align		4
.L_2:
        /*0010*/ 	.word	index@(_Z18mlp_forward_kernelPKiiifPKfS2_S0_S0_S0_S0_iPfii)
        /*0014*/ 	.word	0x00000000


	//----- nvinfo : EIATTR_MIN_STACK_SIZE
	.align		4
.L_3:
        /*0018*/ 	.byte	0x04, 0x12
        /*001a*/ 	.short	(.L_5 - .L_4)
	.align		4
.L_4:
        /*001c*/ 	.word	index@(_Z18mlp_forward_kernelPKiiifPKfS2_S0_S0_S0_S0_iPfii)
        /*0020*/ 	.word	0x00000000
.L_5:


//--------------------- .nv.compat                --------------------------
	.section	.nv.compat,"",@"SHT_CUDA_COMPAT_INFO"
	.align	4
        /*0000*/ 	.byte	0x02, 0x09, 0x00, 0x00, 0x02, 0x02, 0x01, 0x00, 0x02, 0x05, 0x05, 0x00, 0x03, 0x07, 0x01, 0x01
        /*0010*/ 	.byte	0x02, 0x03, 0x00, 0x00, 0x02, 0x06, 0x01, 0x00, 0x04, 0x0b, 0x08, 0x00, 0x09, 0x00, 0x00, 0x00
        /*0020*/ 	.byte	0x00, 0x00, 0x00, 0x00


//--------------------- .nv.info._Z18mlp_forward_kernelPKiiifPKfS2_S0_S0_S0_S0_iPfii --------------------------
	.section	.nv.info._Z18mlp_forward_kernelPKiiifPKfS2_S0_S0_S0_S0_iPfii,"",@"SHT_CUDA_INFO"
	.sectionflags	@""
	.align	4


	//----- nvinfo : EIATTR_CUDA_API_VERSION
	.align		4
        /*0000*/ 	.byte	0x04, 0x37
        /*0002*/ 	.short	(.L_7 - .L_6)
.L_6:
        /*0004*/ 	.word	0x00000082


	//----- nvinfo : EIATTR_KPARAM_INFO
	.align		4
.L_7:
        /*0008*/ 	.byte	0x04, 0x17
        /*000a*/ 	.short	(.L_9 - .L_8)
.L_8:
        /*000c*/ 	.word	0x00000000
        /*0010*/ 	.short	0x000d
        /*0012*/ 	.short	0x005c
        /*0014*/ 	.byte	0x00, 0xf0, 0x11, 0x00


	//----- nvinfo : EIATTR_KPARAM_INFO
	.align		4
.L_9:
        /*0018*/ 	.byte	0x04, 0x17
        /*001a*/ 	.short	(.L_11 - .L_10)
.L_10:
        /*001c*/ 	.word	0x00000000
        /*0020*/ 	.short	0x000c
        /*0022*/ 	.short	0x0058
        /*0024*/ 	.byte	0x00, 0xf0, 0x11, 0x00


	//----- nvinfo : EIATTR_KPARAM_INFO
	.align		4
.L_11:
        /*0028*/ 	.byte	0x04, 0x17
        /*002a*/ 	.short	(.L_13 - .L_12)
.L_12:
        /*002c*/ 	.word	0x00000000
        /*0030*/ 	.short	0x000b
        /*0032*/ 	.short	0x0050
        /*0034*/ 	.byte	0x00, 0xf5, 0x21, 0x00


	//----- nvinfo : EIATTR_KPARAM_INFO
	.align		4
.L_13:
        /*0038*/ 	.byte	0x04, 0x17
        /*003a*/ 	.short	(.L_15 - .L_14)
.L_14:
        /*003c*/ 	.word	0x00000000
        /*0040*/ 	.short	0x000a
        /*0042*/ 	.short	0x0048
        /*0044*/ 	.byte	0x00, 0xf0, 0x11, 0x00


	//----- nvinfo : EIATTR_KPARAM_INFO
	.align		4
.L_15:
        /*0048*/ 	.byte	0x04, 0x17
        /*004a*/ 	.short	(.L_17 - .L_16)
.L_16:
        /*004c*/ 	.word	0x00000000
        /*0050*/ 	.short	0x0009
        /*0052*/ 	.short	0x0040
        /*0054*/ 	.byte	0x00, 0xf5, 0x21, 0x00


	//----- nvinfo : EIATTR_KPARAM_INFO
	.align		4
.L_17:
        /*0058*/ 	.byte	0x04, 0x17
        /*005a*/ 	.short	(.L_19 - .L_18)
.L_18:
        /*005c*/ 	.word	0x00000000
        /*0060*/ 	.short	0x0008
        /*0062*/ 	.short	0x0038
        /*0064*/ 	.byte	0x00, 0xf5, 0x21, 0x00


	//----- nvinfo : EIATTR_KPARAM_INFO
	.align		4
.L_19:
        /*0068*/ 	.byte	0x04, 0x17
        /*006a*/ 	.short	(.L_21 - .L_20)
.L_20:
        /*006c*/ 	.word	0x00000000
        /*0070*/ 	.short	0x0007
        /*0072*/ 	.short	0x0030
        /*0074*/ 	.byte	0x00, 0xf5, 0x21, 0x00


	//----- nvinfo : EIATTR_KPARAM_INFO
	.align		4
.L_21:
        /*0078*/ 	.byte	0x04, 0x17
        /*007a*/ 	.short	(.L_23 - .L_22)
.L_22:
        /*007c*/ 	.word	0x00000000
        /*0080*/ 	.short	0x0006
        /*0082*/ 	.short	0x0028
        /*0084*/ 	.byte	0x00, 0xf5, 0x21, 0x00


	//----- nvinfo : EIATTR_KPARAM_INFO
	.align		4
.L_23:
        /*0088*/ 	.byte	0x04, 0x17
        /*008a*/ 	.short	(.L_25 - .L_24)
.L_24:
        /*008c*/ 	.word	0x00000000
        /*0090*/ 	.short	0x0005
        /*0092*/ 	.short	0x0020
        /*0094*/ 	.byte	0x00, 0xf5, 0x21, 0x00


	//----- nvinfo : EIATTR_KPARAM_INFO
	.align		4
.L_25:
        /*0098*/ 	.byte	0x04, 0x17
        /*009a*/ 	.short	(.L_27 - .L_26)
.L_26:
        /*009c*/ 	.word	0x00000000
        /*00a0*/ 	.short	0x0004
        /*00a2*/ 	.short	0x0018
        /*00a4*/ 	.byte	0x00, 0xf5, 0x21, 0x00


	//----- nvinfo : EIATTR_KPARAM_INFO
	.align		4
.L_27:
        /*00a8*/ 	.byte	0x04, 0x17
        /*00aa*/ 	.short	(.L_29 - .L_28)
.L_28:
        /*00ac*/ 	.word	0x00000000
        /*00b0*/ 	.short	0x0003
        /*00b2*/ 	.short	0x0010
        /*00b4*/ 	.byte	0x00, 0xf0, 0x11, 0x00


	//----- nvinfo : EIATTR_KPARAM_INFO
	.align		4
.L_29:
        /*00b8*/ 	.byte	0x04, 0x17
        /*00ba*/ 	.short	(.L_31 - .L_30)
.L_30:
        /*00bc*/ 	.word	0x00000000
        /*00c0*/ 	.short	0x0002
        /*00c2*/ 	.short	0x000c
        /*00c4*/ 	.byte	0x00, 0xf0, 0x11, 0x00


	//----- nvinfo : EIATTR_KPARAM_INFO
	.align		4
.L_31:
        /*00c8*/ 	.byte	0x04, 0x17
        /*00ca*/ 	.short	(.L_33 - .L_32)
.L_32:
        /*00cc*/ 	.word	0x00000000
        /*00d0*/ 	.short	0x0001
        /*00d2*/ 	.short	0x0008
        /*00d4*/ 	.byte	0x00, 0xf0, 0x11, 0x00


	//----- nvinfo : EIATTR_KPARAM_INFO
	.align		4
.L_33:
        /*00d8*/ 	.byte	0x04, 0x17
        /*00da*/ 	.short	(.L_35 - .L_34)
.L_34:
        /*00dc*/ 	.word	0x00000000
        /*00e0*/ 	.short	0x0000
        /*00e2*/ 	.short	0x0000
        /*00e4*/ 	.byte	0x00, 0xf5, 0x21, 0x00


	//----- nvinfo : EIATTR_SPARSE_MMA_MASK
	.align		4
.L_35:
        /*00e8*/ 	.byte	0x03, 0x50
        /*00ea*/ 	.short	0x0000


	//----- nvinfo : EIATTR_MAXREG_COUNT
	.align		4
        /*00ec*/ 	.byte	0x03, 0x1b
        /*00ee*/ 	.short	0x00ff


	//----- nvinfo : EIATTR_NUM_BARRIERS
	.align		4
        /*00f0*/ 	.byte	0x02, 0x4c
        /*00f2*/ 	.byte	0x01
	.zero		1


	//----- nvinfo : EIATTR_MERCURY_ISA_VERSION
	.align		4
        /*00f4*/ 	.byte	0x03, 0x5f
        /*00f6*/ 	.short	0x0101


	//----- nvinfo : EIATTR_VRC_CTA_INIT_COUNT
	.align		4
        /*00f8*/ 	.byte	0x02, 0x4a
	.zero		1
	.zero		1


	//----- nvinfo : EIATTR_EXIT_INSTR_OFFSETS
	.align		4
        /*00fc*/ 	.byte	0x04, 0x1c
        /*00fe*/ 	.short	(.L_37 - .L_36)


	//   ....[0]....
.L_36:
        /*0100*/ 	.word	0x00000040


	//   ....[1]....
        /*0104*/ 	.word	0x000039c0


	//----- nvinfo : EIATTR_CRS_STACK_SIZE
	.align		4
.L_37:
        /*0108*/ 	.byte	0x04, 0x1e
        /*010a*/ 	.short	(.L_39 - .L_38)
.L_38:
        /*010c*/ 	.word	0x00000000


	//----- nvinfo : EIATTR_CBANK_PARAM_SIZE
	.align		4
.L_39:
        /*0110*/ 	.byte	0x03, 0x19
        /*0112*/ 	.short	0x0060


	//----- nvinfo : EIATTR_PARAM_CBANK
	.align		4
        /*0114*/ 	.byte	0x04, 0x0a
        /*0116*/ 	.short	(.L_41 - .L_40)
	.align		4
.L_40:
        /*0118*/ 	.word	index@(.nv.constant0._Z18mlp_forward_kernelPKiiifPKfS2_S0_S0_S0_S0_iPfii)
        /*011c*/ 	.short	0x0380
        /*011e*/ 	.short	0x0060


	//----- nvinfo : EIATTR_SW_WAR
	.align		4
.L_41:
        /*0120*/ 	.byte	0x04, 0x36
        /*0122*/ 	.short	(.L_43 - .L_42)
.L_42:
        /*0124*/ 	.word	0x00000008
.L_43:


//--------------------- .nv.callgraph             --------------------------
	.section	.nv.callgraph,"",@"SHT_CUDA_CALLGRAPH"
	.align	4
	.sectionentsize	8
	.align		4
        /*0000*/ 	.word	0x00000000
	.align		4
        /*0004*/ 	.word	0xffffffff
	.align		4
        /*0008*/ 	.word	0x00000000
	.align		4
        /*000c*/ 	.word	0xfffffffe
	.align		4
        /*0010*/ 	.word	0x00000000
	.align		4
        /*0014*/ 	.word	0xfffffffd
	.align		4
        /*0018*/ 	.word	0x00000000
	.align		4
        /*001c*/ 	.word	0xfffffffc


//--------------------- .text._Z18mlp_forward_kernelPKiiifPKfS2_S0_S0_S0_S0_iPfii --------------------------
	.section	.text._Z18mlp_forward_kernelPKiiifPKfS2_S0_S0_S0_S0_iPfii,"ax",@progbits
	.align	128
        .global         _Z18mlp_forward_kernelPKiiifPKfS2_S0_S0_S0_S0_iPfii
        .type           _Z18mlp_forward_kernelPKiiifPKfS2_S0_S0_S0_S0_iPfii,@function
        .size           _Z18mlp_forward_kernelPKiiifPKfS2_S0_S0_S0_S0_iPfii,(.L_x_31 - _Z18mlp_forward_kernelPKiiifPKfS2_S0_S0_S0_S0_iPfii)
        .other          _Z18mlp_forward_kernelPKiiifPKfS2_S0_S0_S0_S0_iPfii,@"STO_CUDA_ENTRY STV_DEFAULT"
_Z18mlp_forward_kernelPKiiifPKfS2_S0_S0_S0_S0_iPfii:
.text._Z18mlp_forward_kernelPKiiifPKfS2_S0_S0_S0_S0_iPfii:
[----:B------:R-:W-:Y:S08]  /*0000*/  LDC R1, c[0x0][0x37c] ;  /* 0x0000df00ff017b82 */ /* 0x000ff00000000800 */
[----:B------:R-:W0:Y:S01]  /*0010*/  LDC R0, c[0x0][0x388] ;  /* 0x0000e200ff007b82 */ /* 0x000e220000000800 */
[----:B------:R-:W1:Y:S01]  /*0020*/  LDCU UR25, c[0x0][0x360] ;  /* 0x00006c00ff1977ac */ /* 0x000e620008000800 */
[----:B0-----:R-:W-:-:S13]  /*0030*/  ISETP.GE.AND P0, PT, R0, 0x1, PT ;  /* 0x000000010000780c */ /* 0x001fda0003f06270 */
[----:B-1----:R-:W-:Y:S05]  /*0040*/  @!P0 EXIT ;  /* 0x000000000000894d */ /* 0x002fea0003800000 */
[----:B------:R-:W0:Y:S01]  /*0050*/  I2F.U32.RP R6, UR25 ;  /* 0x0000001900067d06 */ /* 0x000e220008209000 */
[----:B------:R-:W1:Y:S01]  /*0060*/  S2R R4, SR_TID.X ;  /* 0x0000000000047919 */ /* 0x000e620000002100 */
[----:B------:R-:W2:Y:S01]  /*0070*/  LDCU UR8, c[0x0][0x38c] ;  /* 0x00007180ff0877ac */ /* 0x000ea20008000800 */
[----:B------:R-:W3:Y:S01]  /*0080*/  S2UR UR5, SR_CgaCtaId ;  /* 0x00000000000579c3 */ /* 0x000ee20000008800 */
[----:B------:R-:W-:Y:S01]  /*0090*/  ISETP.NE.U32.AND P2, PT, RZ, UR25, PT ;  /* 0x00000019ff007c0c */ /* 0x000fe2000bf45070 */
[----:B------:R-:W4:Y:S01]  /*00a0*/  LDCU.128 UR16, c[0x0][0x3d0] ;  /* 0x00007a00ff1077ac */ /* 0x000f220008000c00 */
[----:B------:R-:W-:-:S05]  /*00b0*/  UMOV UR4, 0x400 ;  /* 0x0000040000047882 */ /* 0x000fca0000000000 */
[----:B------:R-:W5:Y:S01]  /*00c0*/  S2UR UR15, SR_CTAID.X ;  /* 0x00000000000f79c3 */ /* 0x000f620000002500 */
[----:B------:R-:W-:Y:S01]  /*00d0*/  UMOV UR6, 0x19660d ;  /* 0x0019660d00067882 */ /* 0x000fe20000000000 */
[----:B------:R-:W1:Y:S01]  /*00e0*/  LDCU.64 UR26, c[0x0][0x358] ;  /* 0x00006b00ff1a77ac */ /* 0x000e620008000a00 */
[----:B0-----:R-:W0:Y:S01]  /*00f0*/  MUFU.RCP R6, R6 ;  /* 0x0000000600067308 */ /* 0x001e220000001000 */
[----:B--2---:R-:W-:Y:S02]  /*0100*/  USHF.R.S32.HI UR11, URZ, 0x1f, UR8 ;  /* 0x0000001fff0b7899 */ /* 0x004fe40008011408 */
[----:B------:R-:W-:Y:S02]  /*0110*/  UIADD3 UR10, UPT, UPT, UR8, 0x3, URZ ;  /* 0x00000003080a7890 */ /* 0x000fe4000fffe0ff */
[----:B------:R-:W-:Y:S02]  /*0120*/  UIADD3 UR14, UPT, UPT, UR8, -0x2, URZ ;  /* 0xfffffffe080e7890 */ /* 0x000fe4000fffe0ff */
[----:B------:R-:W-:-:S02]  /*0130*/  ULOP3.LUT UR13, UR10, 0x3, URZ, 0xc0, !UPT ;  /* 0x000000030a0d7892 */ /* 0x000fc4000f8ec0ff */
[----:B---3--:R-:W-:Y:S02]  /*0140*/  ULEA UR4, UR5, UR4, 0x18 ;  /* 0x0000000405047291 */ /* 0x008fe4000f8ec0ff */
[----:B------:R-:W-:Y:S01]  /*0150*/  UIADD3 UR5, UPT, UPT, UR8, 0x7, URZ ;  /* 0x0000000708057890 */ /* 0x000fe2000fffe0ff */
[----:B0-----:R-:W-:Y:S01]  /*0160*/  VIADD R2, R6, 0xffffffe ;  /* 0x0ffffffe06027836 */ /* 0x001fe20000000000 */
[----:B----4-:R-:W-:Y:S01]  /*0170*/  ULEA UR9, UR19, UR4, 0x2 ;  /* 0x0000000413097291 */ /* 0x010fe2000f8e10ff */
[----:B-1----:R-:W-:Y:S01]  /*0180*/  VIADD R0, R4, UR25 ;  /* 0x0000001904007c36 */ /* 0x002fe20008000000 */
[----:B------:R-:W-:Y:S01]  /*0190*/  ULOP3.LUT UR5, UR5, 0x7, URZ, 0xc0, !UPT ;  /* 0x0000000705057892 */ /* 0x000fe2000f8ec0ff */
[----:B------:R0:W1:Y:S01]  /*01a0*/  F2I.FTZ.U32.TRUNC.NTZ R3, R2 ;  /* 0x0000000200037305 */ /* 0x000062000021f000 */
[----:B-----5:R-:W-:Y:S02]  /*01b0*/  UIMAD.WIDE.U32 UR28, UR15, UR8, URZ ;  /* 0x000000080f1c72a5 */ /* 0x020fe4000f8e00ff */
[C---:B------:R-:W-:Y:S01]  /*01c0*/  ISETP.GE.AND P0, PT, R0.reuse, UR8, PT ;  /* 0x0000000800007c0c */ /* 0x040fe2000bf06270 */
[----:B------:R-:W-:Y:S01]  /*01d0*/  UIMAD UR11, UR11, UR15, URZ ;  /* 0x0000000f0b0b72a4 */ /* 0x000fe2000f8e02ff */
[----:B------:R-:W-:Y:S01]  /*01e0*/  VIMNMX R5, PT, PT, R0, UR8, !PT ;  /* 0x0000000800057c48 */ /* 0x000fe2000ffe0100 */
[----:B------:R-:W-:Y:S01]  /*01f0*/  ULEA UR12, UR19, UR4, 0x3 ;  /* 0x00000004130c7291 */ /* 0x000fe2000f8e18ff */
[----:B------:R-:W-:Y:S01]  /*0200*/  SEL R8, RZ, 0x1, P0 ;  /* 0x00000001ff087807 */ /* 0x000fe20000000000 */
[----:B------:R-:W-:Y:S01]  /*0210*/  UIADD3 UR5, UPT, UPT, UR5, -0x1, URZ ;  /* 0xffffffff05057890 */ /* 0x000fe2000fffe0ff */
[----:B0-----:R-:W-:Y:S01]  /*0220*/  IMAD.MOV.U32 R2, RZ, RZ, RZ ;  /* 0x000000ffff027224 */ /* 0x001fe200078e00ff */
[----:B------:R-:W-:Y:S01]  /*0230*/  ULOP3.LUT UR7, UR8, 0x7ffffff0, URZ, 0xc0, !UPT ;  /* 0x7ffffff008077892 */ /* 0x000fe2000f8ec0ff */
[----:B------:R-:W-:Y:S01]  /*0240*/  IADD3 R5, PT, PT, R5, -R0, -R8 ;  /* 0x8000000005057210 */ /* 0x000fe20007ffe808 */
[----:B------:R-:W-:-:S02]  /*0250*/  UIMAD UR6, UR15, UR6, 0x3039 ;  /* 0x000030390f0674a4 */ /* 0x000fc4000f8e0206 */
[----:B------:R-:W-:Y:S01]  /*0260*/  ULOP3.LUT UR8, UR8, 0x3, URZ, 0xc0, !UPT ;  /* 0x0000000308087892 */ /* 0x000fe2000f8ec0ff */
[----:B-1----:R-:W-:Y:S01]  /*0270*/  IADD3 R7, PT, PT, RZ, -R3, RZ ;  /* 0x80000003ff077210 */ /* 0x002fe20007ffe0ff */
[----:B------:R-:W-:Y:S02]  /*0280*/  UISETP.GE.U32.AND UP0, UPT, UR14, 0x7, UPT ;  /* 0x000000070e00788c */ /* 0x000fe4000bf06070 */
[----:B------:R-:W-:Y:S02]  /*0290*/  ULEA UR10, UR19, UR9, 0x2 ;  /* 0x00000009130a7291 */ /* 0x000fe4000f8e10ff */
[----:B------:R-:W-:Y:S01]  /*02a0*/  IMAD R7, R7, UR25, RZ ;  /* 0x0000001907077c24 */ /* 0x000fe2000f8e02ff */
[----:B------:R-:W-:Y:S02]  /*02b0*/  UIADD3 UR11, UPT, UPT, UR29, UR11, URZ ;  /* 0x0000000b1d0b7290 */ /* 0x000fe4000fffe0ff */
[----:B------:R-:W-:Y:S01]  /*02c0*/  UIADD3 UR12, UPT, UPT, UR12, 0x20, URZ ;  /* 0x000000200c0c7890 */ /* 0x000fe2000fffe0ff */
[----:B------:R-:W-:Y:S01]  /*02d0*/  IMAD.HI.U32 R2, R3, R7, R2 ;  /* 0x0000000703027227 */ /* 0x000fe200078e0002 */
[----:B------:R-:W-:-:S02]  /*02e0*/  UISETP.NE.AND UP1, UPT, UR13, 0x1, UPT ;  /* 0x000000010d00788c */ /* 0x000fc4000bf25270 */
[----:B------:R-:W-:Y:S01]  /*02f0*/  UISETP.GE.U32.AND UP2, UPT, UR5, 0x3, UPT ;  /* 0x000000030500788c */ /* 0x000fe2000bf46070 */
[----:B------:R-:W-:Y:S01]  /*0300*/  IMAD.U32 R7, RZ, RZ, UR18 ;  /* 0x00000012ff077e24 */ /* 0x000fe2000f8e00ff */
[----:B------:R-:W-:Y:S01]  /*0310*/  UMOV UR4, URZ ;  /* 0x000000ff00047c82 */ /* 0x000fe20008000000 */
[----:B------:R-:W-:-:S04]  /*0320*/  IMAD.HI.U32 R9, R2, R5, RZ ;  /* 0x0000000502097227 */ /* 0x000fc800078e00ff */
[----:B------:R-:W-:-:S04]  /*0330*/  IMAD.MOV R0, RZ, RZ, -R9 ;  /* 0x000000ffff007224 */ /* 0x000fc800078e0a09 */
[----:B------:R-:W-:-:S05]  /*0340*/  IMAD R5, R0, UR25, R5 ;  /* 0x0000001900057c24 */ /* 0x000fca000f8e0205 */
[----:B------:R-:W-:-:S13]  /*0350*/  ISETP.GE.U32.AND P0, PT, R5, UR25, PT ;  /* 0x0000001905007c0c */ /* 0x000fda000bf06070 */
[----:B------:R-:W-:Y:S02]  /*0360*/  @P0 IADD3 R5, PT, PT, R5, -UR25, RZ ;  /* 0x8000001905050c10 */ /* 0x000fe4000fffe0ff */
[----:B------:R-:W-:Y:S02]  /*0370*/  @P0 IADD3 R9, PT, PT, R9, 0x1, RZ ;  /* 0x0000000109090810 */ /* 0x000fe40007ffe0ff */
[----:B------:R-:W-:Y:S01]  /*0380*/  ISETP.GE.U32.AND P1, PT, R5, UR25, PT ;  /* 0x0000001905007c0c */ /* 0x000fe2000bf26070 */
[----:B------:R-:W-:Y:S02]  /*0390*/  IMAD.MOV.U32 R5, RZ, RZ, RZ ;  /* 0x000000ffff057224 */ /* 0x000fe400078e00ff */
[----:B------:R-:W-:-:S03]  /*03a0*/  IMAD.WIDE.U32 R6, R7, UR15, R4 ;  /* 0x0000000f07067c25 */ /* 0x000fc6000f8e0004 */
[----:B------:R-:W-:-:S07]  /*03b0*/  LEA R2, P0, R6, UR16, 0x2 ;  /* 0x0000001006027c11 */ /* 0x000fce000f8010ff */
[----:B------:R-:W-:Y:S01]  /*03c0*/  @P1 VIADD R9, R9, 0x1 ;  /* 0x0000000109091836 */ /* 0x000fe20000000000 */
[----:B------:R-:W-:Y:S02]  /*03d0*/  @!P2 LOP3.LUT R9, RZ, UR25, RZ, 0x33, !PT ;  /* 0x00000019ff09ac12 */ /* 0x000fe4000f8e33ff */
[----:B------:R-:W-:-:S03]  /*03e0*/  LEA.HI.X R3, R6, UR17, R7, 0x2, P0 ;  /* 0x0000001106037c11 */ /* 0x000fc600080f1407 */
[----:B------:R-:W-:-:S07]  /*03f0*/  IMAD.IADD R0, R8, 0x1, R9 ;  /* 0x0000000108007824 */ /* 0x000fce00078e0209 */
.L_x_29:
[----:B------:R-:W-:Y:S01]  /*0400*/  ISETP.NE.AND P0, PT, R4, RZ, PT ;  /* 0x000000ff0400720c */ /* 0x000fe20003f05270 */
[----:B------:R-:W-:-:S12]  /*0410*/  BSSY.RECONVERGENT B0, `(.L_x_0) ;  /* 0x00001f9000007945 */ /* 0x000fd80003800200 */
[----:B01----:R-:W-:Y:S05]  /*0420*/  @P0 BRA `(.L_x_1) ;  /* 0x0000001c00dc0947 */ /* 0x003fea0003800000 */
[----:B------:R-:W0:Y:S02]  /*0430*/  LDCU UR20, c[0x0][0x38c] ;  /* 0x00007180ff1477ac */ /* 0x000e240008000800 */
[----:B0-----:R-:W-:-:S09]  /*0440*/  UISETP.GE.AND UP3, UPT, UR20, 0x1, UPT ;  /* 0x000000011400788c */ /* 0x001fd2000bf66270 */
[----:B------:R-:W-:Y:S05]  /*0450*/  BRA.U !UP3, `(.L_x_2) ;  /* 0x000000050b8c7547 */ /* 0x000fea000b800000 */
[----:B------:R-:W-:Y:S01]  /*0460*/  UISETP.GE.U32.AND UP3, UPT, UR20, 0x10, UPT ;  /* 0x000000101400788c */ /* 0x000fe2000bf66070 */
[----:B------:R-:W-:-:S08]  /*0470*/  UMOV UR5, URZ ;  /* 0x000000ff00057c82 */ /* 0x000fd00008000000 */
[----:B------:R-:W-:Y:S05]  /*0480*/  BRA.U !UP3, `(.L_x_3) ;  /* 0x000000010b787547 */ /* 0x000fea000b800000 */
[----:B------:R-:W-:Y:S01]  /*0490*/  HFMA2 R6, -RZ, RZ, 0, 0 ;  /* 0x00000000ff067431 */ /* 0x000fe200000001ff */
[----:B------:R-:W-:-:S06]  /*04a0*/  UMOV UR5, UR12 ;  /* 0x0000000c00057c82 */ /* 0x000fcc0008000000 */
.L_x_4:
[C---:B------:R-:W-:Y:S01]  /*04b0*/  IADD3 R7, PT, PT, R6.reuse, 0x1, RZ ;  /* 0x0000000106077810 */ /* 0x040fe20007ffe0ff */
[C---:B-1----:R-:W-:Y:S01]  /*04c0*/  VIADD R8, R6.reuse, 0x2 ;  /* 0x0000000206087836 */ /* 0x042fe20000000000 */
[C---:B------:R-:W-:Y:S01]  /*04d0*/  IADD3 R10, PT, PT, R6.reuse, 0x4, RZ ;  /* 0x00000004060a7810 */ /* 0x040fe20007ffe0ff */
[C---:B------:R-:W-:Y:S01]  /*04e0*/  VIADD R9, R6.reuse, 0x3 ;  /* 0x0000000306097836 */ /* 0x040fe20000000000 */
[C---:B------:R-:W-:Y:S01]  /*04f0*/  IADD3 R13, PT, PT, R6.reuse, 0x7, RZ ;  /* 0x00000007060d7810 */ /* 0x040fe20007ffe0ff */
[C---:B------:R-:W-:Y:S01]  /*0500*/  VIADD R11, R6.reuse, 0x5 ;  /* 0x00000005060b7836 */ /* 0x040fe20000000000 */
[C---:B------:R-:W-:Y:S01]  /*0510*/  IADD3 R16, PT, PT, R6.reuse, 0xa, RZ ;  /* 0x0000000a06107810 */ /* 0x040fe20007ffe0ff */
[C---:B------:R-:W-:Y:S01]  /*0520*/  VIADD R12, R6.reuse, 0x6 ;  /* 0x00000006060c7836 */ /* 0x040fe20000000000 */
[C---:B------:R-:W-:Y:S01]  /*0530*/  IADD3 R19, PT, PT, R6.reuse, 0xd, RZ ;  /* 0x0000000d06137810 */ /* 0x040fe20007ffe0ff */
[C---:B------:R-:W-:Y:S01]  /*0540*/  VIADD R14, R6.reuse, 0x8 ;  /* 0x00000008060e7836 */ /* 0x040fe20000000000 */
[----:B------:R0:W-:Y:S01]  /*0550*/  STS.64 [UR5+-0x20], R6 ;  /* 0xffffe006ff007988 */ /* 0x0001e20008000a05 */
[----:B------:R-:W-:-:S02]  /*0560*/  VIADD R15, R6, 0x9 ;  /* 0x00000009060f7836 */ /* 0x000fc40000000000 */
[C---:B------:R-:W-:Y:S01]  /*0570*/  VIADD R17, R6.reuse, 0xb ;  /* 0x0000000b06117836 */ /* 0x040fe20000000000 */
[----:B------:R1:W-:Y:S01]  /*0580*/  STS.64 [UR5+-0x18], R8 ;  /* 0xffffe808ff007988 */ /* 0x0003e20008000a05 */
[C---:B------:R-:W-:Y:S02]  /*0590*/  VIADD R18, R6.reuse, 0xc ;  /* 0x0000000c06127836 */ /* 0x040fe40000000000 */
[C---:B------:R-:W-:Y:S01]  /*05a0*/  VIADD R20, R6.reuse, 0xe ;  /* 0x0000000e06147836 */ /* 0x040fe20000000000 */
[----:B------:R1:W-:Y:S01]  /*05b0*/  STS.64 [UR5+-0x10], R10 ;  /* 0xfffff00aff007988 */ /* 0x0003e20008000a05 */
[C---:B------:R-:W-:Y:S02]  /*05c0*/  VIADD R21, R6.reuse, 0xf ;  /* 0x0000000f06157836 */ /* 0x040fe40000000000 */
[----:B0-----:R-:W-:Y:S01]  /*05d0*/  VIADD R6, R6, 0x10 ;  /* 0x0000001006067836 */ /* 0x001fe20000000000 */
[----:B------:R1:W-:Y:S04]  /*05e0*/  STS.64 [UR5+-0x8], R12 ;  /* 0xfffff80cff007988 */ /* 0x0003e80008000a05 */
[----:B------:R-:W-:Y:S01]  /*05f0*/  ISETP.NE.AND P0, PT, R6, UR7, PT ;  /* 0x0000000706007c0c */ /* 0x000fe2000bf05270 */
[----:B------:R1:W-:Y:S04]  /*0600*/  STS.64 [UR5], R14 ;  /* 0x0000000eff007988 */ /* 0x0003e80008000a05 */
[----:B------:R1:W-:Y:S04]  /*0610*/  STS.64 [UR5+0x8], R16 ;  /* 0x00000810ff007988 */ /* 0x0003e80008000a05 */
[----:B------:R1:W-:Y:S04]  /*0620*/  STS.64 [UR5+0x10], R18 ;  /* 0x00001012ff007988 */ /* 0x0003e80008000a05 */
[----:B------:R1:W-:Y:S01]  /*0630*/  STS.64 [UR5+0x18], R20 ;  /* 0x00001814ff007988 */ /* 0x0003e20008000a05 */
[----:B------:R-:W-:Y:S01]  /*0640*/  UIADD3 UR5, UPT, UPT, UR5, 0x40, URZ ;  /* 0x0000004005057890 */ /* 0x000fe2000fffe0ff */
[----:B------:R-:W-:Y:S11]  /*0650*/  @P0 BRA `(.L_x_4) ;  /* 0xfffffffc00940947 */ /* 0x000ff6000383ffff */
[----:B------:R-:W-:-:S05]  /*0660*/  UMOV UR5, UR7 ;  /* 0x0000000700057c82 */ /* 0x000fca0008000000 */
.L_x_3:
[----:B------:R-:W0:Y:S02]  /*0670*/  LDCU UR13, c[0x0][0x38c] ;  /* 0x00007180ff0d77ac */ /* 0x000e240008000800 */
[----:B0-----:R-:W-:-:S04]  /*0680*/  ULOP3.LUT UR14, UR13, 0xf, URZ, 0xc0, !UPT ;  /* 0x0000000f0d0e7892 */ /* 0x001fc8000f8ec0ff */
[----:B------:R-:W-:-:S09]  /*0690*/  UISETP.NE.AND UP3, UPT, UR14, URZ, UPT ;  /* 0x000000ff0e00728c */ /* 0x000fd2000bf65270 */
[----:B------:R-:W-:Y:S05]  /*06a0*/  BRA.U !UP3, `(.L_x_2) ;  /* 0x000000010bf87547 */ /* 0x000fea000b800000 */
[----:B------:R-:W-:Y:S02]  /*06b0*/  ULOP3.LUT UR15, UR13, 0x7, URZ, 0xc0, !UPT ;  /* 0x000000070d0f7892 */ /* 0x000fe4000f8ec0ff */
[----:B------:R-:W-:Y:S02]  /*06c0*/  UIADD3 UR13, UPT, UPT, UR14, -0x1, URZ ;  /* 0xffffffff0e0d7890 */ /* 0x000fe4000fffe0ff */
[----:B------:R-:W-:Y:S02]  /*06d0*/  UISETP.NE.AND UP4, UPT, UR15, URZ, UPT ;  /* 0x000000ff0f00728c */ /* 0x000fe4000bf85270 */
[----:B------:R-:W-:-:S09]  /*06e0*/  UISETP.GE.U32.AND UP3, UPT, UR13, 0x7, UPT ;  /* 0x000000070d00788c */ /* 0x000fd2000bf66070 */
[----:B------:R-:W-:Y:S05]  /*06f0*/  BRA.U !UP3, `(.L_x_5) ;  /* 0x000000010b647547 */ /* 0x000fea000b800000 */
[----:B------:R-:W-:Y:S02]  /*0700*/  UIADD3 UR14, UPT, UPT, UR5, 0x1, URZ ;  /* 0x00000001050e7890 */ /* 0x000fe4000fffe0ff */
[----:B------:R-:W-:Y:S01]  /*0710*/  IMAD.U32 R6, RZ, RZ, UR5 ;  /* 0x00000005ff067e24 */ /* 0x000fe2000f8e00ff */
[----:B------:R-:W-:Y:S02]  /*0720*/  UIADD3 UR16, UPT, UPT, UR5, 0x2, URZ ;  /* 0x0000000205107890 */ /* 0x000fe4000fffe0ff */
[----:B------:R-:W-:Y:S01]  /*0730*/  UIADD3 UR17, UPT, UPT, UR5, 0x3, URZ ;  /* 0x0000000305117890 */ /* 0x000fe2000fffe0ff */
[----:B------:R-:W-:Y:S01]  /*0740*/  MOV R7, UR14 ;  /* 0x0000000e00077c02 */ /* 0x000fe20008000f00 */
[----:B------:R-:W-:Y:S02]  /*0750*/  UIADD3 UR18, UPT, UPT, UR5, 0x4, URZ ;  /* 0x0000000405127890 */ /* 0x000fe4000fffe0ff */
[----:B-1----:R-:W-:Y:S01]  /*0760*/  IMAD.U32 R8, RZ, RZ, UR16 ;  /* 0x00000010ff087e24 */ /* 0x002fe2000f8e00ff */
[----:B------:R-:W-:Y:S01]  /*0770*/  UIADD3 UR14, UPT, UPT, UR5, 0x5, URZ ;  /* 0x00000005050e7890 */ /* 0x000fe2000fffe0ff */
[----:B------:R-:W-:Y:S01]  /*0780*/  IMAD.U32 R9, RZ, RZ, UR17 ;  /* 0x00000011ff097e24 */ /* 0x000fe2000f8e00ff */
[----:B------:R-:W-:-:S02]  /*0790*/  UIADD3 UR16, UPT, UPT, UR5, 0x6, URZ ;  /* 0x0000000605107890 */ /* 0x000fc4000fffe0ff */
[----:B------:R-:W-:Y:S01]  /*07a0*/  UIADD3 UR19, UPT, UPT, UR5, 0x7, URZ ;  /* 0x0000000705137890 */ /* 0x000fe2000fffe0ff */
[----:B------:R-:W-:Y:S01]  /*07b0*/  MOV R10, UR18 ;  /* 0x00000012000a7c02 */ /* 0x000fe20008000f00 */
[----:B------:R-:W-:Y:S01]  /*07c0*/  ULEA UR13, UR5, UR10, 0x2 ;  /* 0x0000000a050d7291 */ /* 0x000fe2000f8e10ff */
[----:B------:R-:W-:Y:S01]  /*07d0*/  IMAD.U32 R11, RZ, RZ, UR14 ;  /* 0x0000000eff0b7e24 */ /* 0x000fe2000f8e00ff */
[----:B------:R-:W-:Y:S01]  /*07e0*/  UIADD3 UR5, UPT, UPT, UR5, 0x8, URZ ;  /* 0x0000000805057890 */ /* 0x000fe2000fffe0ff */
[----:B------:R-:W-:Y:S01]  /*07f0*/  IMAD.U32 R12, RZ, RZ, UR16 ;  /* 0x00000010ff0c7e24 */ /* 0x000fe2000f8e00ff */
[----:B------:R-:W-:-:S05]  /*0800*/  MOV R13, UR19 ;  /* 0x00000013000d7c02 */ /* 0x000fca0008000f00 */
[----:B------:R0:W-:Y:S04]  /*0810*/  STS [UR13], R6 ;  /* 0x00000006ff007988 */ /* 0x0001e8000800080d */
[----:B------:R0:W-:Y:S04]  /*0820*/  STS [UR13+0x4], R7 ;  /* 0x00000407ff007988 */ /* 0x0001e8000800080d */
[----:B------:R0:W-:Y:S04]  /*0830*/  STS [UR13+0x8], R8 ;  /* 0x00000808ff007988 */ /* 0x0001e8000800080d */
[----:B------:R0:W-:Y:S04]  /*0840*/  STS [UR13+0xc], R9 ;  /* 0x00000c09ff007988 */ /* 0x0001e8000800080d */
[----:B------:R0:W-:Y:S04]  /*0850*/  STS [UR13+0x10], R10 ;  /* 0x0000100aff007988 */ /* 0x0001e8000800080d */
[----:B------:R0:W-:Y:S04]  /*0860*/  STS [UR13+0x14], R11 ;  /* 0x0000140bff007988 */ /* 0x0001e8000800080d */
[----:B------:R0:W-:Y:S04]  /*0870*/  STS [UR13+0x18], R12 ;  /* 0x0000180cff007988 */ /* 0x0001e8000800080d */
[----:B------:R0:W-:Y:S02]  /*0880*/  STS [UR13+0x1c], R13 ;  /* 0x00001c0dff007988 */ /* 0x0001e4000800080d */
.L_x_5:
[----:B------:R-:W-:Y:S05]  /*0890*/  BRA.U !UP4, `(.L_x_2) ;  /* 0x000000010c7c7547 */ /* 0x000fea000b800000 */
[----:B------:R-:W-:Y:S02]  /*08a0*/  UIADD3 UR13, UPT, UPT, UR15, -0x1, URZ ;  /* 0xffffffff0f0d7890 */ /* 0x000fe4000fffe0ff */
[----:B------:R-:W-:Y:S02]  /*08b0*/  UISETP.NE.AND UP4, UPT, UR8, URZ, UPT ;  /* 0x000000ff0800728c */ /* 0x000fe4000bf85270 */
[----:B------:R-:W-:-:S09]  /*08c0*/  UISETP.GE.U32.AND UP3, UPT, UR13, 0x3, UPT ;  /* 0x000000030d00788c */ /* 0x000fd2000bf66070 */
[----:B------:R-:W-:Y:S05]  /*08d0*/  BRA.U !UP3, `(.L_x_6) ;  /* 0x000000010b347547 */ /* 0x000fea000b800000 */
[----:B------:R-:W-:Y:S02]  /*08e0*/  UIADD3 UR14, UPT, UPT, UR5, 0x1, URZ ;  /* 0x00000001050e7890 */ /* 0x000fe4000fffe0ff */
[----:B0-----:R-:W-:Y:S01]  /*08f0*/  IMAD.U32 R6, RZ, RZ, UR5 ;  /* 0x00000005ff067e24 */ /* 0x001fe2000f8e00ff */
[----:B------:R-:W-:Y:S02]  /*0900*/  UIADD3 UR15, UPT, UPT, UR5, 0x2, URZ ;  /* 0x00000002050f7890 */ /* 0x000fe4000fffe0ff */
[----:B------:R-:W-:Y:S02]  /*0910*/  UIADD3 UR16, UPT, UPT, UR5, 0x3, URZ ;  /* 0x0000000305107890 */ /* 0x000fe4000fffe0ff */
[----:B------:R-:W-:Y:S01]  /*0920*/  ULEA UR13, UR5, UR10, 0x2 ;  /* 0x0000000a050d7291 */ /* 0x000fe2000f8e10ff */
[----:B------:R-:W-:Y:S01]  /*0930*/  IMAD.U32 R7, RZ, RZ, UR14 ;  /* 0x0000000eff077e24 */ /* 0x000fe2000f8e00ff */
[----:B-1----:R-:W-:Y:S01]  /*0940*/  MOV R8, UR15 ;  /* 0x0000000f00087c02 */ /* 0x002fe20008000f00 */
[----:B------:R-:W-:Y:S01]  /*0950*/  UIADD3 UR5, UPT, UPT, UR5, 0x4, URZ ;  /* 0x0000000405057890 */ /* 0x000fe2000fffe0ff */
[----:B------:R-:W-:-:S05]  /*0960*/  IMAD.U32 R9, RZ, RZ, UR16 ;  /* 0x00000010ff097e24 */ /* 0x000fca000f8e00ff */
[----:B------:R2:W-:Y:S04]  /*0970*/  STS [UR13], R6 ;  /* 0x00000006ff007988 */ /* 0x0005e8000800080d */
[----:B------:R2:W-:Y:S04]  /*0980*/  STS [UR13+0x4], R7 ;  /* 0x00000407ff007988 */ /* 0x0005e8000800080d */
[----:B------:R2:W-:Y:S04]  /*0990*/  STS [UR13+0x8], R8 ;  /* 0x00000808ff007988 */ /* 0x0005e8000800080d */
[----:B------:R2:W-:Y:S02]  /*09a0*/  STS [UR13+0xc], R9 ;  /* 0x00000c09ff007988 */ /* 0x0005e4000800080d */
.L_x_6:
[----:B------:R-:W-:Y:S05]  /*09b0*/  BRA.U !UP4, `(.L_x_2) ;  /* 0x000000010c347547 */ /* 0x000fea000b800000 */
[----:B------:R-:W-:Y:S02]  /*09c0*/  ULEA UR14, UR5, UR10, 0x2 ;  /* 0x0000000a050e7291 */ /* 0x000fe4000f8e10ff */
[----:B0-2---:R-:W-:Y:S01]  /*09d0*/  IMAD.U32 R6, RZ, RZ, UR5 ;  /* 0x00000005ff067e24 */ /* 0x005fe2000f8e00ff */
[----:B------:R-:W-:-:S06]  /*09e0*/  UISETP.NE.AND UP3, UPT, UR8, 0x1, UPT ;  /* 0x000000010800788c */ /* 0x000fcc000bf65270 */
[----:B------:R3:W-:Y:S03]  /*09f0*/  STS [UR14], R6 ;  /* 0x00000006ff007988 */ /* 0x0007e6000800080e */
[----:B------:R-:W-:Y:S05]  /*0a00*/  BRA.U !UP3, `(.L_x_2) ;  /* 0x000000010b207547 */ /* 0x000fea000b800000 */
[----:B------:R-:W-:Y:S02]  /*0a10*/  UISETP.NE.AND UP3, UPT, UR8, 0x2, UPT ;  /* 0x000000020800788c */ /* 0x000fe4000bf65270 */
[----:B------:R-:W-:-:S04]  /*0a20*/  UIADD3 UR13, UPT, UPT, UR5, 0x1, URZ ;  /* 0x00000001050d7890 */ /* 0x000fc8000fffe0ff */
[----:B------:R-:W-:Y:S02]  /*0a30*/  PLOP3.LUT P0, PT, PT, PT, UP3, 0x80, 0x8 ;  /* 0x000000000008781c */ /* 0x000fe40003f0f038 */
[----:B---3--:R-:W-:-:S03]  /*0a40*/  MOV R6, UR13 ;  /* 0x0000000d00067c02 */ /* 0x008fc60008000f00 */
[----:B------:R-:W-:Y:S02]  /*0a50*/  @UP3 UIADD3 UR5, UPT, UPT, UR5, 0x2, URZ ;  /* 0x0000000205053890 */ /* 0x000fe4000fffe0ff */
[----:B------:R4:W-:Y:S04]  /*0a60*/  STS [UR14+0x4], R6 ;  /* 0x00000406ff007988 */ /* 0x0009e8000800080e */
[----:B------:R-:W-:-:S05]  /*0a70*/  IMAD.U32 R7, RZ, RZ, UR5 ;  /* 0x00000005ff077e24 */ /* 0x000fca000f8e00ff */
[----:B------:R4:W-:Y:S02]  /*0a80*/  @P0 STS [UR14+0x8], R7 ;  /* 0x00000807ff000988 */ /* 0x0009e4000800080e */
.L_x_2:
[----:B------:R-:W-:-:S09]  /*0a90*/  UISETP.GE.AND UP3, UPT, UR20, 0x2, UPT ;  /* 0x000000021400788c */ /* 0x000fd2000bf66270 */
[----:B------:R-:W-:Y:S05]  /*0aa0*/  BRA.U !UP3, `(.L_x_1) ;  /* 0x000000190b3c7547 */ /* 0x000fea000b800000 */
[----:B------:R-:W5:Y:S01]  /*0ab0*/  LDCU UR14, c[0x0][0x38c] ;  /* 0x00007180ff0e77ac */ /* 0x000f620008000800 */
[----:B------:R-:W-:Y:S01]  /*0ac0*/  UIMAD UR5, UR4, 0x3c6ef35f, UR6 ;  /* 0x3c6ef35f040578a4 */ /* 0x000fe2000f8e0206 */
[----:B------:R-:W1:Y:S05]  /*0ad0*/  LDCU UR13, c[0x0][0x38c] ;  /* 0x00007180ff0d77ac */ /* 0x000e6a0008000800 */
[----:B0-234-:R-:W-:Y:S01]  /*0ae0*/  IMAD.U32 R6, RZ, RZ, UR5 ;  /* 0x00000005ff067e24 */ /* 0x01dfe2000f8e00ff */
[----:B-----5:R-:W-:-:S04]  /*0af0*/  UIADD3 UR19, UPT, UPT, UR14, -0x1, URZ ;  /* 0xffffffff0e137890 */ /* 0x020fc8000fffe0ff */
[----:B------:R-:W-:Y:S01]  /*0b00*/  ULOP3.LUT UP4, URZ, UR19, 0x7, URZ, 0xc0, !UPT ;  /* 0x0000000713ff7892 */ /* 0x000fe2000f88c0ff */
[----:B-1----:R-:W-:Y:S10]  /*0b10*/  BRA.U !UP0, `(.L_x_7) ;  /* 0x0000000d08387547 */ /* 0x002ff4000b800000 */
[----:B------:R-:W-:-:S05]  /*0b20*/  UMOV UR5, URZ ;  /* 0x000000ff00057c82 */ /* 0x000fca0008000000 */
.L_x_8:
[----:B0-----:R-:W0:Y:S01]  /*0b30*/  I2F.U32.RP R7, UR13 ;  /* 0x0000000d00077d06 */ /* 0x001e220008209000 */
[----:B------:R-:W-:Y:S01]  /*0b40*/  UIADD3 UR15, UPT, UPT, UR13, -0x1, URZ ;  /* 0xffffffff0d0f7890 */ /* 0x000fe2000fffe0ff */
[----:B------:R-:W-:Y:S01]  /*0b50*/  IMAD.MOV.U32 R13, RZ, RZ, 0x41c64e6d ;  /* 0x41c64e6dff0d7424 */ /* 0x000fe200078e00ff */
[----:B------:R-:W-:Y:S02]  /*0b60*/  UIADD3 UR17, UPT, UPT, UR13, -0x2, URZ ;  /* 0xfffffffe0d117890 */ /* 0x000fe4000fffe0ff */
[----:B------:R-:W-:Y:S01]  /*0b70*/  ISETP.NE.U32.AND P1, PT, RZ, UR13, PT ;  /* 0x0000000dff007c0c */ /* 0x000fe2000bf25070 */
[----:B------:R-:W-:Y:S02]  /*0b80*/  ULEA UR16, UR13, UR10, 0x2 ;  /* 0x0000000a0d107291 */ /* 0x000fe4000f8e10ff */
[----:B------:R-:W-:Y:S02]  /*0b90*/  UIADD3 UR18, UPT, UPT, UR13, -0x3, URZ ;  /* 0xfffffffd0d127890 */ /* 0x000fe4000fffe0ff */
[----:B------:R-:W-:Y:S01]  /*0ba0*/  UIADD3 UR5, UPT, UPT, UR5, 0x8, URZ ;  /* 0x0000000805057890 */ /* 0x000fe2000fffe0ff */
[----:B------:R-:W1:Y:S03]  /*0bb0*/  I2F.U32.RP R11, UR15 ;  /* 0x0000000f000b7d06 */ /* 0x000e660008209000 */
[----:B------:R-:W-:-:S05]  /*0bc0*/  IMAD R19, RZ, RZ, -UR18 ;  /* 0x80000012ff137e24 */ /* 0x000fca000f8e02ff */
[----:B0-----:R-:W0:Y:S08]  /*0bd0*/  MUFU.RCP R7, R7 ;  /* 0x0000000700077308 */ /* 0x001e300000001000 */
[----:B-1----:R-:W-:Y:S08]  /*0be0*/  MUFU.RCP R11, R11 ;  /* 0x0000000b000b7308 */ /* 0x002ff00000001000 */
[----:B------:R-:W-:Y:S01]  /*0bf0*/  I2F.U32.RP R16, UR18 ;  /* 0x0000001200107d06 */ /* 0x000fe20008209000 */
[----:B0-----:R-:W-:Y:S01]  /*0c00*/  IADD3 R8, PT, PT, R7, 0xffffffe, RZ ;  /* 0x0ffffffe07087810 */ /* 0x001fe20007ffe0ff */
[----:B------:R-:W-:-:S06]  /*0c10*/  IMAD R7, R6, R13, 0x3039 ;  /* 0x0000303906077424 */ /* 0x000fcc00078e020d */
[----:B------:R0:W1:Y:S08]  /*0c20*/  F2I.FTZ.U32.TRUNC.NTZ R9, R8 ;  /* 0x0000000800097305 */ /* 0x000070000021f000 */
[----:B------:R-:W2:Y:S01]  /*0c30*/  I2F.U32.RP R13, UR17 ;  /* 0x00000011000d7d06 */ /* 0x000ea20008209000 */
[----:B0-----:R-:W-:Y:S02]  /*0c40*/  HFMA2 R8, -RZ, RZ, 0, 0 ;  /* 0x00000000ff087431 */ /* 0x001fe400000001ff */
[----:B-1----:R-:W-:-:S05]  /*0c50*/  IMAD.MOV R15, RZ, RZ, -R9 ;  /* 0x000000ffff0f7224 */ /* 0x002fca00078e0a09 */
[----:B------:R-:W-:Y:S01]  /*0c60*/  MUFU.RCP R16, R16 ;  /* 0x0000001000107308 */ /* 0x000fe20000001000 */
[----:B------:R-:W-:-:S04]  /*0c70*/  IMAD R15, R15, UR13, RZ ;  /* 0x0000000d0f0f7c24 */ /* 0x000fc8000f8e02ff */
[----:B------:R-:W-:Y:S01]  /*0c80*/  IMAD.HI.U32 R10, R9, R15, R8 ;  /* 0x0000000f090a7227 */ /* 0x000fe200078e0008 */
[----:B------:R-:W-:Y:S02]  /*0c90*/  IADD3 R15, PT, PT, RZ, -UR15, RZ ;  /* 0x8000000fff0f7c10 */ /* 0x000fe4000fffe0ff */
[----:B--2---:R-:W-:Y:S01]  /*0ca0*/  MUFU.RCP R13, R13 ;  /* 0x0000000d000d7308 */ /* 0x004fe20000001000 */
[----:B------:R-:W-:Y:S02]  /*0cb0*/  VIADD R8, R11, 0xffffffe ;  /* 0x0ffffffe0b087836 */ /* 0x000fe40000000000 */
[----:B------:R-:W-:-:S04]  /*0cc0*/  IMAD.HI.U32 R10, R10, R7, RZ ;  /* 0x000000070a0a7227 */ /* 0x000fc800078e00ff */
[----:B------:R-:W-:Y:S01]  /*0cd0*/  IMAD.MOV R10, RZ, RZ, -R10 ;  /* 0x000000ffff0a7224 */ /* 0x000fe200078e0a0a */
[----:B------:R0:W1:Y:S01]  /*0ce0*/  F2I.FTZ.U32.TRUNC.NTZ R9, R8 ;  /* 0x0000000800097305 */ /* 0x000062000021f000 */
[----:B------:R-:W-:Y:S02]  /*0cf0*/  IMAD.MOV.U32 R11, RZ, RZ, -0x3d5d6597 ;  /* 0xc2a29a69ff0b7424 */ /* 0x000fe400078e00ff */
[----:B------:R-:W-:-:S05]  /*0d00*/  IMAD R7, R10, UR13, R7 ;  /* 0x0000000d0a077c24 */ /* 0x000fca000f8e0207 */
[----:B------:R-:W-:Y:S02]  /*0d10*/  ISETP.GE.U32.AND P0, PT, R7, UR13, PT ;  /* 0x0000000d07007c0c */ /* 0x000fe4000bf06070 */
[----:B0-----:R-:W-:Y:S01]  /*0d20*/  MOV R8, RZ ;  /* 0x000000ff00087202 */ /* 0x001fe20000000f00 */
[----:B-1----:R-:W-:-:S04]  /*0d30*/  IMAD R15, R15, R9, RZ ;  /* 0x000000090f0f7224 */ /* 0x002fc800078e02ff */
[----:B------:R-:W-:-:S06]  /*0d40*/  IMAD.HI.U32 R9, R9, R15, R8 ;  /* 0x0000000f09097227 */ /* 0x000fcc00078e0008 */
[----:B------:R-:W-:Y:S02]  /*0d50*/  @P0 VIADD R7, R7, -UR13 ;  /* 0x8000000d07070c36 */ /* 0x000fe40008000000 */
[----:B------:R-:W-:Y:S02]  /*0d60*/  IMAD R8, R6, R11, -0x2c23e982 ;  /* 0xd3dc167e06087424 */ /* 0x000fe400078e020b */
[----:B------:R-:W-:Y:S01]  /*0d70*/  IMAD R15, RZ, RZ, -UR17 ;  /* 0x80000011ff0f7e24 */ /* 0x000fe2000f8e02ff */
[----:B------:R-:W-:Y:S01]  /*0d80*/  ISETP.GE.U32.AND P0, PT, R7, UR13, PT ;  /* 0x0000000d07007c0c */ /* 0x000fe2000bf06070 */
[----:B------:R-:W-:-:S04]  /*0d90*/  IMAD.HI.U32 R9, R9, R8, RZ ;  /* 0x0000000809097227 */ /* 0x000fc800078e00ff */
[----:B------:R-:W-:-:S04]  /*0da0*/  IMAD.MOV R9, RZ, RZ, -R9 ;  /* 0x000000ffff097224 */ /* 0x000fc800078e0a09 */
[----:B------:R-:W-:Y:S01]  /*0db0*/  IMAD R12, R9, UR15, R8 ;  /* 0x0000000f090c7c24 */ /* 0x000fe2000f8e0208 */
[----:B------:R-:W-:Y:S01]  /*0dc0*/  IADD3 R8, PT, PT, R13, 0xffffffe, RZ ;  /* 0x0ffffffe0d087810 */ /* 0x000fe20007ffe0ff */
[----:B------:R-:W-:Y:S02]  /*0dd0*/  HFMA2 R13, -RZ, RZ, -7.450580596923828125e-06, -1.1767578125 ;  /* 0x807dbcb5ff0d7431 */ /* 0x000fe400000001ff */
[----:B------:R-:W-:Y:S01]  /*0de0*/  @P0 VIADD R7, R7, -UR13 ;  /* 0x8000000d07070c36 */ /* 0x000fe20008000000 */
[----:B------:R-:W-:Y:S01]  /*0df0*/  @!P1 LOP3.LUT R7, RZ, UR13, RZ, 0x33, !PT ;  /* 0x0000000dff079c12 */ /* 0x000fe2000f8e33ff */
[----:B------:R0:W1:Y:S01]  /*0e00*/  F2I.FTZ.U32.TRUNC.NTZ R9, R8 ;  /* 0x0000000800097305 */ /* 0x000062000021f000 */
[----:B------:R-:W-:Y:S02]  /*0e10*/  ISETP.GE.U32.AND P0, PT, R12, UR15, PT ;  /* 0x0000000f0c007c0c */ /* 0x000fe4000bf06070 */
[----:B------:R-:W-:Y:S02]  /*0e20*/  LEA R10, R7, UR10, 0x2 ;  /* 0x0000000a070a7c11 */ /* 0x000fe4000f8e10ff */
[----:B------:R-:W-:Y:S01]  /*0e30*/  LDS R7, [UR16+-0x4] ;  /* 0xfffffc10ff077984 */ /* 0x000fe20008000800 */
[----:B------:R-:W-:-:S03]  /*0e40*/  ISETP.NE.U32.AND P1, PT, RZ, UR15, PT ;  /* 0x0000000fff007c0c */ /* 0x000fc6000bf25070 */
[----:B------:R-:W2:Y:S01]  /*0e50*/  LDS R11, [R10] ;  /* 0x000000000a0b7984 */ /* 0x000ea20000000800 */
[----:B0-----:R-:W-:-:S04]  /*0e60*/  IMAD.MOV.U32 R8, RZ, RZ, RZ ;  /* 0x000000ffff087224 */ /* 0x001fc800078e00ff */
[----:B------:R-:W-:Y:S02]  /*0e70*/  @P0 VIADD R12, R12, -UR15 ;  /* 0x8000000f0c0c0c36 */ /* 0x000fe40008000000 */
[----:B-1----:R-:W-:-:S03]  /*0e80*/  IMAD R15, R15, R9, RZ ;  /* 0x000000090f0f7224 */ /* 0x002fc600078e02ff */
[----:B------:R-:W-:Y:S01]  /*0e90*/  ISETP.GE.U32.AND P0, PT, R12, UR15, PT ;  /* 0x0000000f0c007c0c */ /* 0x000fe2000bf06070 */
[----:B------:R-:W-:-:S04]  /*0ea0*/  IMAD.HI.U32 R9, R9, R15, R8 ;  /* 0x0000000f09097227 */ /* 0x000fc800078e0008 */
[----:B------:R-:W-:-:S04]  /*0eb0*/  IMAD R8, R6, R13, -0x58fbd821 ;  /* 0xa70427df06087424 */ /* 0x000fc800078e020d */
[----:B------:R-:W-:-:S04]  /*0ec0*/  IMAD.HI.U32 R9, R9, R8, RZ ;  /* 0x0000000809097227 */ /* 0x000fc800078e00ff */
[----:B------:R-:W-:Y:S01]  /*0ed0*/  @P0 VIADD R12, R12, -UR15 ;  /* 0x8000000f0c0c0c36 */ /* 0x000fe20008000000 */
[----:B------:R-:W-:Y:S01]  /*0ee0*/  @!P1 LOP3.LUT R12, RZ, UR15, RZ, 0x33, !PT ;  /* 0x0000000fff0c9c12 */ /* 0x000fe2000f8e33ff */
[----:B------:R-:W-:Y:S01]  /*0ef0*/  UIADD3 UR15, UPT, UPT, UR13, -0x4, URZ ;  /* 0xfffffffc0d0f7890 */ /* 0x000fe2000fffe0ff */
[----:B------:R-:W-:Y:S02]  /*0f00*/  IADD3 R9, PT, PT, -R9, RZ, RZ ;  /* 0x000000ff09097210 */ /* 0x000fe40007ffe1ff */
[----:B------:R-:W-:Y:S02]  /*0f10*/  LEA R13, R12, UR10, 0x2 ;  /* 0x0000000a0c0d7c11 */ /* 0x000fe4000f8e10ff */
[----:B------:R-:W-:Y:S01]  /*0f20*/  ISETP.NE.U32.AND P1, PT, RZ, UR17, PT ;  /* 0x00000011ff007c0c */ /* 0x000fe2000bf25070 */
[----:B------:R-:W-:Y:S02]  /*0f30*/  IMAD R15, R9, UR17, R8 ;  /* 0x00000011090f7c24 */ /* 0x000fe4000f8e0208 */
[----:B------:R-:W-:Y:S01]  /*0f40*/  VIADD R8, R16, 0xffffffe ;  /* 0x0ffffffe10087836 */ /* 0x000fe20000000000 */
[----:B------:R-:W0:Y:S02]  /*0f50*/  I2F.U32.RP R17, UR15 ;  /* 0x0000000f00117d06 */ /* 0x000e240008209000 */
[C---:B------:R-:W-:Y:S01]  /*0f60*/  ISETP.GE.U32.AND P0, PT, R15.reuse, UR17, PT ;  /* 0x000000110f007c0c */ /* 0x040fe2000bf06070 */
[----:B--2---:R-:W-:Y:S05]  /*0f70*/  STS [UR16+-0x4], R11 ;  /* 0xfffffc0bff007988 */ /* 0x004fea0008000810 */
[----:B------:R1:W2:Y:S01]  /*0f80*/  F2I.FTZ.U32.TRUNC.NTZ R9, R8 ;  /* 0x0000000800097305 */ /* 0x0002a2000021f000 */
[----:B------:R3:W-:Y:S04]  /*0f90*/  STS [R10], R7 ;  /* 0x000000070a007388 */ /* 0x0007e80000000800 */
[----:B------:R-:W4:Y:S02]  /*0fa0*/  LDS R14, [R13] ;  /* 0x000000000d0e7984 */ /* 0x000f240000000800 */
[----:B------:R-:W-:Y:S01]  /*0fb0*/  @P0 IADD3 R15, PT, PT, R15, -UR17, RZ ;  /* 0x800000110f0f0c10 */ /* 0x000fe2000fffe0ff */
[----:B0-----:R-:W0:Y:S01]  /*0fc0*/  MUFU.RCP R17, R17 ;  /* 0x0000001100117308 */ /* 0x001e220000001000 */
[----:B-1----:R-:W-:Y:S01]  /*0fd0*/  IMAD.MOV.U32 R8, RZ, RZ, RZ ;  /* 0x000000ffff087224 */ /* 0x002fe200078e00ff */
[----:B------:R-:W1:Y:S01]  /*0fe0*/  LDS R12, [UR16+-0x8] ;  /* 0xfffff810ff0c7984 */ /* 0x000e620008000800 */
[----:B------:R-:W-:Y:S01]  /*0ff0*/  ISETP.GE.U32.AND P0, PT, R15, UR17, PT ;  /* 0x000000110f007c0c */ /* 0x000fe2000bf06070 */
[----:B---3--:R-:W-:-:S02]  /*1000*/  IMAD.MOV.U32 R7, RZ, RZ, -0x11f980ef ;  /* 0xee067f11ff077424 */ /* 0x008fc400078e00ff */
[----:B--2---:R-:W-:Y:S02]  /*1010*/  IMAD R11, R19, R9, RZ ;  /* 0x00000009130b7224 */ /* 0x004fe400078e02ff */
[----:B------:R-:W-:Y:S02]  /*1020*/  IMAD R7, R6, R7, -0x299ae3d4 ;  /* 0xd6651c2c06077424 */ /* 0x000fe400078e0207 */
[----:B------:R-:W-:-:S06]  /*1030*/  IMAD.HI.U32 R10, R9, R11, R8 ;  /* 0x0000000b090a7227 */ /* 0x000fcc00078e0008 */
[----:B------:R-:W-:Y:S01]  /*1040*/  @P0 IADD3 R15, PT, PT, R15, -UR17, RZ ;  /* 0x800000110f0f0c10 */ /* 0x000fe2000fffe0ff */
[----:B------:R-:W-:Y:S01]  /*1050*/  IMAD.HI.U32 R10, R10, R7, RZ ;  /* 0x000000070a0a7227 */ /* 0x000fe200078e00ff */
[----:B------:R-:W-:Y:S01]  /*1060*/  @!P1 LOP3.LUT R15, RZ, UR17, RZ, 0x33, !PT ;  /* 0x00000011ff0f9c12 */ /* 0x000fe2000f8e33ff */
[----:B------:R-:W-:Y:S01]  /*1070*/  UIADD3 UR17, UPT, UPT, UR13, -0x5, URZ ;  /* 0xfffffffb0d117890 */ /* 0x000fe2000fffe0ff */
[----:B------:R-:W-:Y:S01]  /*1080*/  ISETP.NE.U32.AND P1, PT, RZ, UR18, PT ;  /* 0x00000012ff007c0c */ /* 0x000fe2000bf25070 */
[----:B------:R-:W-:Y:S02]  /*1090*/  IMAD.MOV R10, RZ, RZ, -R10 ;  /* 0x000000ffff0a7224 */ /* 0x000fe400078e0a0a */
[----:B0-----:R-:W-:Y:S02]  /*10a0*/  VIADD R8, R17, 0xffffffe ;  /* 0x0ffffffe11087836 */ /* 0x001fe40000000000 */
[----:B------:R-:W-:Y:S01]  /*10b0*/  IMAD R16, R10, UR18, R7 ;  /* 0x000000120a107c24 */ /* 0x000fe2000f8e0207 */
[----:B------:R-:W-:Y:S01]  /*10c0*/  LEA R10, R15, UR10, 0x2 ;  /* 0x0000000a0f0a7c11 */ /* 0x000fe2000f8e10ff */
[----:B------:R0:W2:Y:S01]  /*10d0*/  F2I.FTZ.U32.TRUNC.NTZ R9, R8 ;  /* 0x0000000800097305 */ /* 0x0000a2000021f000 */
[----:B------:R-:W-:Y:S01]  /*10e0*/  IADD3 R15, PT, PT, RZ, -UR15, RZ ;  /* 0x8000000fff0f7c10 */ /* 0x000fe2000fffe0ff */
[----:B------:R-:W-:Y:S01]  /*10f0*/  IMAD R19, RZ, RZ, -UR17 ;  /* 0x80000011ff137e24 */ /* 0x000fe2000f8e02ff */
[----:B------:R-:W-:-:S05]  /*1100*/  ISETP.GE.U32.AND P0, PT, R16, UR18, PT ;  /* 0x0000001210007c0c */ /* 0x000fca000bf06070 */
[----:B------:R-:W3:Y:S01]  /*1110*/  I2F.U32.RP R17, UR17 ;  /* 0x0000001100117d06 */ /* 0x000ee20008209000 */
[----:B0-----:R-:W-:Y:S01]  /*1120*/  MOV R8, RZ ;  /* 0x000000ff00087202 */ /* 0x001fe20000000f00 */
[----:B----4-:R-:W-:Y:S04]  /*1130*/  STS [UR16+-0x8], R14 ;  /* 0xfffff80eff007988 */ /* 0x010fe80008000810 */
[----:B-1----:R0:W-:Y:S02]  /*1140*/  STS [R13], R12 ;  /* 0x0000000c0d007388 */ /* 0x0021e40000000800 */
[----:B------:R-:W-:Y:S02]  /*1150*/  @P0 VIADD R16, R16, -UR18 ;  /* 0x8000001210100c36 */ /* 0x000fe40008000000 */
[----:B--2---:R-:W-:Y:S01]  /*1160*/  IMAD R15, R15, R9, RZ ;  /* 0x000000090f0f7224 */ /* 0x004fe200078e02ff */
[----:B------:R-:W1:Y:S02]  /*1170*/  LDS R11, [R10] ;  /* 0x000000000a0b7984 */ /* 0x000e640000000800 */
[----:B------:R-:W-:Y:S01]  /*1180*/  ISETP.GE.U32.AND P0, PT, R16, UR18, PT ;  /* 0x0000001210007c0c */ /* 0x000fe2000bf06070 */
[----:B------:R-:W-:Y:S01]  /*1190*/  IMAD.HI.U32 R9, R9, R15, R8 ;  /* 0x0000000f09097227 */ /* 0x000fe200078e0008 */
[----:B------:R-:W2:Y:S01]  /*11a0*/  LDS R7, [UR16+-0xc] ;  /* 0xfffff410ff077984 */ /* 0x000ea20008000800 */
[----:B---3--:R-:W3:Y:S02]  /*11b0*/  MUFU.RCP R17, R17 ;  /* 0x0000001100117308 */ /* 0x008ee40000001000 */
[----:B0-----:R-:W-:-:S04]  /*11c0*/  IMAD.MOV.U32 R13, RZ, RZ, -0x145eb7c3 ;  /* 0xeba1483dff0d7424 */ /* 0x001fc800078e00ff */
[----:B------:R-:W-:-:S04]  /*11d0*/  IMAD R8, R6, R13, 0xdaa96f5 ;  /* 0x0daa96f506087424 */ /* 0x000fc800078e020d */
[----:B------:R-:W-:-:S04]  /*11e0*/  IMAD.HI.U32 R9, R9, R8, RZ ;  /* 0x0000000809097227 */ /* 0x000fc800078e00ff */
[----:B------:R-:W-:Y:S01]  /*11f0*/  @P0 VIADD R16, R16, -UR18 ;  /* 0x8000001210100c36 */ /* 0x000fe20008000000 */
[----:B------:R-:W-:Y:S01]  /*1200*/  @!P1 LOP3.LUT R16, RZ, UR18, RZ, 0x33, !PT ;  /* 0x00000012ff109c12 */ /* 0x000fe2000f8e33ff */
[----:B------:R-:W-:Y:S01]  /*1210*/  IMAD.MOV R9, RZ, RZ, -R9 ;  /* 0x000000ffff097224 */ /* 0x000fe200078e0a09 */
[----:B------:R-:W-:Y:S01]  /*1220*/  UIADD3 UR18, UPT, UPT, UR13, -0x6, URZ ;  /* 0xfffffffa0d127890 */ /* 0x000fe2000fffe0ff */
[----:B------:R-:W-:Y:S02]  /*1230*/  ISETP.NE.U32.AND P1, PT, RZ, UR15, PT ;  /* 0x0000000fff007c0c */ /* 0x000fe4000bf25070 */
[----:B------:R-:W-:Y:S01]  /*1240*/  LEA R13, R16, UR10, 0x2 ;  /* 0x0000000a100d7c11 */ /* 0x000fe2000f8e10ff */
[----:B------:R-:W-:Y:S01]  /*1250*/  IMAD R15, R9, UR15, R8 ;  /* 0x0000000f090f7c24 */ /* 0x000fe2000f8e0208 */
[----:B---3--:R-:W-:-:S04]  /*1260*/  IADD3 R8, PT, PT, R17, 0xffffffe, RZ ;  /* 0x0ffffffe11087810 */ /* 0x008fc80007ffe0ff */
[C---:B------:R-:W-:Y:S01]  /*1270*/  ISETP.GE.U32.AND P0, PT, R15.reuse, UR15, PT ;  /* 0x0000000f0f007c0c */ /* 0x040fe2000bf06070 */
[----:B------:R0:W3:Y:S01]  /*1280*/  F2I.FTZ.U32.TRUNC.NTZ R9, R8 ;  /* 0x0000000800097305 */ /* 0x0000e2000021f000 */
[----:B-1----:R1:W-:Y:S07]  /*1290*/  STS [UR16+-0xc], R11 ;  /* 0xfffff40bff007988 */ /* 0x0023ee0008000810 */
[----:B------:R-:W4:Y:S01]  /*12a0*/  I2F.U32.RP R17, UR18 ;  /* 0x0000001200117d06 */ /* 0x000f220008209000 */
[----:B0-----:R-:W-:Y:S01]  /*12b0*/  IMAD.MOV.U32 R8, RZ, RZ, RZ ;  /* 0x000000ffff087224 */ /* 0x001fe200078e00ff */
[----:B--2---:R3:W-:Y:S02]  /*12c0*/  STS [R10], R7 ;  /* 0x000000070a007388 */ /* 0x0047e40000000800 */
[----:B------:R-:W-:-:S02]  /*12d0*/  @P0 IADD3 R15, PT, PT, R15, -UR15, RZ ;  /* 0x8000000f0f0f0c10 */ /* 0x000fc4000fffe0ff */
[----:B------:R-:W0:Y:S02]  /*12e0*/  LDS R14, [R13] ;  /* 0x000000000d0e7984 */ /* 0x000e240000000800 */
[----:B------:R-:W-:Y:S01]  /*12f0*/  ISETP.GE.U32.AND P0, PT, R15, UR15, PT ;  /* 0x0000000f0f007c0c */ /* 0x000fe2000bf06070 */
[----:B-1----:R-:W-:Y:S01]  /*1300*/  IMAD.MOV.U32 R11, RZ, RZ, -0x2c23a807 ;  /* 0xd3dc57f9ff0b7424 */ /* 0x002fe200078e00ff */
[----:B------:R-:W1:Y:S01]  /*1310*/  LDS R12, [UR16+-0x10] ;  /* 0xfffff010ff0c7984 */ /* 0x000e620008000800 */
[----:B---3--:R-:W-:Y:S01]  /*1320*/  IMAD R7, R19, R9, RZ ;  /* 0x0000000913077224 */ /* 0x008fe200078e02ff */
[----:B----4-:R-:W2:Y:S03]  /*1330*/  MUFU.RCP R17, R17 ;  /* 0x0000001100117308 */ /* 0x010ea60000001000 */
[----:B------:R-:W-:-:S04]  /*1340*/  IMAD.HI.U32 R8, R9, R7, R8 ;  /* 0x0000000709087227 */ /* 0x000fc800078e0008 */
[----:B------:R-:W-:Y:S02]  /*1350*/  IMAD R7, R6, R11, -0x3de0e376 ;  /* 0xc21f1c8a06077424 */ /* 0x000fe400078e020b */
[----:B------:R-:W-:Y:S02]  /*1360*/  @P0 IADD3 R15, PT, PT, R15, -UR15, RZ ;  /* 0x8000000f0f0f0c10 */ /* 0x000fe4000fffe0ff */
[----:B------:R-:W-:Y:S01]  /*1370*/  @!P1 LOP3.LUT R15, RZ, UR15, RZ, 0x33, !PT ;  /* 0x0000000fff0f9c12 */ /* 0x000fe2000f8e33ff */
[----:B------:R-:W-:Y:S01]  /*1380*/  IMAD.HI.U32 R8, R8, R7, RZ ;  /* 0x0000000708087227 */ /* 0x000fe200078e00ff */
[----:B------:R-:W-:Y:S01]  /*1390*/  UIADD3 UR15, UPT, UPT, UR13, -0x7, URZ ;  /* 0xfffffff90d0f7890 */ /* 0x000fe2000fffe0ff */
[----:B------:R-:W-:Y:S01]  /*13a0*/  ISETP.NE.U32.AND P1, PT, RZ, UR17, PT ;  /* 0x00000011ff007c0c */ /* 0x000fe2000bf25070 */
[----:B------:R-:W-:Y:S01]  /*13b0*/  UIADD3 UR13, UPT, UPT, UR13, -0x8, URZ ;  /* 0xfffffff80d0d7890 */ /* 0x000fe2000fffe0ff */
[----:B------:R-:W-:Y:S01]  /*13c0*/  IMAD.MOV R8, RZ, RZ, -R8 ;  /* 0x000000ffff087224 */ /* 0x000fe200078e0a08 */
[----:B------:R-:W-:Y:S01]  /*13d0*/  LEA R10, R15, UR10, 0x2 ;  /* 0x0000000a0f0a7c11 */ /* 0x000fe2000f8e10ff */
[----:B------:R-:W-:Y:S01]  /*13e0*/  IMAD R15, RZ, RZ, -UR18 ;  /* 0x80000012ff0f7e24 */ /* 0x000fe2000f8e02ff */
[----:B------:R-:W-:Y:S01]  /*13f0*/  IADD3 R19, PT, PT, RZ, -UR15, RZ ;  /* 0x8000000fff137c10 */ /* 0x000fe2000fffe0ff */
[----:B------:R-:W-:-:S02]  /*1400*/  IMAD R16, R8, UR17, R7 ;  /* 0x0000001108107c24 */ /* 0x000fc4000f8e0207 */
[----:B--2---:R-:W-:Y:S02]  /*1410*/  VIADD R8, R17, 0xffffffe ;  /* 0x0ffffffe11087836 */ /* 0x004fe40000000000 */
[----:B------:R-:W2:Y:S01]  /*1420*/  I2F.U32.RP R17, UR15 ;  /* 0x0000000f00117d06 */ /* 0x000ea20008209000 */
[----:B------:R-:W-:-:S07]  /*1430*/  ISETP.GE.U32.AND P0, PT, R16, UR17, PT ;  /* 0x0000001110007c0c */ /* 0x000fce000bf06070 */
[----:B------:R3:W4:Y:S01]  /*1440*/  F2I.FTZ.U32.TRUNC.NTZ R9, R8 ;  /* 0x0000000800097305 */ /* 0x000722000021f000 */
[----:B0-----:R-:W-:Y:S04]  /*1450*/  STS [UR16+-0x10], R14 ;  /* 0xfffff00eff007988 */ /* 0x001fe80008000810 */
[----:B-1----:R0:W-:Y:S01]  /*1460*/  STS [R13], R12 ;  /* 0x0000000c0d007388 */ /* 0x0021e20000000800 */
[----:B------:R-:W-:Y:S02]  /*1470*/  @P0 IADD3 R16, PT, PT, R16, -UR17, RZ ;  /* 0x8000001110100c10 */ /* 0x000fe4000fffe0ff */
[----:B--2---:R-:W1:Y:S01]  /*1480*/  MUFU.RCP R17, R17 ;  /* 0x0000001100117308 */ /* 0x004e620000001000 */
[----:B---3--:R-:W-:Y:S01]  /*1490*/  IMAD.MOV.U32 R8, RZ, RZ, RZ ;  /* 0x000000ffff087224 */ /* 0x008fe200078e00ff */
[----:B------:R-:W2:Y:S01]  /*14a0*/  LDS R11, [R10] ;  /* 0x000000000a0b7984 */ /* 0x000ea20000000800 */
[----:B------:R-:W-:-:S03]  /*14b0*/  ISETP.GE.U32.AND P0, PT, R16, UR17, PT ;  /* 0x0000001110007c0c */ /* 0x000fc6000bf06070 */
[----:B------:R-:W3:Y:S01]  /*14c0*/  LDS R7, [UR16+-0x14] ;  /* 0xffffec10ff077984 */ /* 0x000ee20008000800 */
[----:B----4-:R-:W-:Y:S02]  /*14d0*/  IMAD R15, R15, R9, RZ ;  /* 0x000000090f0f7224 */ /* 0x010fe400078e02ff */
[----:B0-----:R-:W-:Y:S02]  /*14e0*/  IMAD.MOV.U32 R13, RZ, RZ, -0x64caacfb ;  /* 0x9b355305ff0d7424 */ /* 0x001fe400078e00ff */
[----:B------:R-:W-:-:S04]  /*14f0*/  IMAD.HI.U32 R9, R9, R15, R8 ;  /* 0x0000000f09097227 */ /* 0x000fc800078e0008 */
[----:B------:R-:W-:Y:S01]  /*1500*/  IMAD R8, R6, R13, 0x3ead62fb ;  /* 0x3ead62fb06087424 */ /* 0x000fe200078e020d */
[----:B------:R-:W-:Y:S02]  /*1510*/  @P0 IADD3 R16, PT, PT, R16, -UR17, RZ ;  /* 0x8000001110100c10 */ /* 0x000fe4000fffe0ff */
[----:B------:R-:W-:Y:S01]  /*1520*/  @!P1 LOP3.LUT R16, RZ, UR17, RZ, 0x33, !PT ;  /* 0x00000011ff109c12 */ /* 0x000fe2000f8e33ff */
[----:B------:R-:W-:Y:S01]  /*1530*/  IMAD.HI.U32 R9, R9, R8, RZ ;  /* 0x0000000809097227 */ /* 0x000fe200078e00ff */
[----:B------:R-:W-:Y:S02]  /*1540*/  ISETP.NE.U32.AND P1, PT, RZ, UR18, PT ;  /* 0x00000012ff007c0c */ /* 0x000fe4000bf25070 */
[----:B------:R-:W-:Y:S01]  /*1550*/  LEA R13, R16, UR10, 0x2 ;  /* 0x0000000a100d7c11 */ /* 0x000fe2000f8e10ff */
[----:B------:R-:W-:-:S04]  /*1560*/  IMAD.MOV R9, RZ, RZ, -R9 ;  /* 0x000000ffff097224 */ /* 0x000fc800078e0a09 */
[----:B------:R-:W-:Y:S02]  /*1570*/  IMAD R15, R9, UR18, R8 ;  /* 0x00000012090f7c24 */ /* 0x000fe4000f8e0208 */
[----:B-1----:R-:W-:Y:S02]  /*1580*/  VIADD R8, R17, 0xffffffe ;  /* 0x0ffffffe11087836 */ /* 0x002fe40000000000 */
[----:B------:R-:W-:Y:S01]  /*1590*/  IMAD.MOV.U32 R17, RZ, RZ, -0x302220df ;  /* 0xcfdddf21ff117424 */ /* 0x000fe200078e00ff */
[----:B------:R-:W-:Y:S01]  /*15a0*/  ISETP.GE.U32.AND P0, PT, R15, UR18, PT ;  /* 0x000000120f007c0c */ /* 0x000fe2000bf06070 */
[----:B------:R0:W1:Y:S02]  /*15b0*/  F2I.FTZ.U32.TRUNC.NTZ R9, R8 ;  /* 0x0000000800097305 */ /* 0x000064000021f000 */
[----:B------:R-:W-:Y:S01]  /*15c0*/  IMAD R6, R6, R17, -0x32e230e8 ;  /* 0xcd1dcf1806067424 */ /* 0x000fe200078e0211 */
[----:B--2---:R-:W-:Y:S01]  /*15d0*/  STS [UR16+-0x14], R11 ;  /* 0xffffec0bff007988 */ /* 0x004fe20008000810 */
[----:B0-----:R-:W-:-:S08]  /*15e0*/  HFMA2 R8, -RZ, RZ, 0, 0 ;  /* 0x00000000ff087431 */ /* 0x001fd000000001ff */
[----:B------:R-:W-:Y:S01]  /*15f0*/  @P0 VIADD R15, R15, -UR18 ;  /* 0x800000120f0f0c36 */ /* 0x000fe20008000000 */
[----:B---3--:R0:W-:Y:S01]  /*1600*/  STS [R10], R7 ;  /* 0x000000070a007388 */ /* 0x0081e20000000800 */
[----:B-1----:R-:W-:-:S03]  /*1610*/  IMAD R19, R19, R9, RZ ;  /* 0x0000000913137224 */ /* 0x002fc600078e02ff */
[----:B------:R-:W1:Y:S01]  /*1620*/  LDS R14, [R13] ;  /* 0x000000000d0e7984 */ /* 0x000e620000000800 */
[----:B------:R-:W-:Y:S01]  /*1630*/  ISETP.GE.U32.AND P0, PT, R15, UR18, PT ;  /* 0x000000120f007c0c */ /* 0x000fe2000bf06070 */
[----:B------:R-:W-:Y:S02]  /*1640*/  IMAD.HI.U32 R9, R9, R19, R8 ;  /* 0x0000001309097227 */ /* 0x000fe400078e0008 */
[----:B------:R-:W2:Y:S04]  /*1650*/  LDS R12, [UR16+-0x18] ;  /* 0xffffe810ff0c7984 */ /* 0x000ea80008000800 */
[----:B------:R-:W-:-:S04]  /*1660*/  IMAD.HI.U32 R9, R9, R6, RZ ;  /* 0x0000000609097227 */ /* 0x000fc800078e00ff */
[----:B------:R-:W-:Y:S02]  /*1670*/  IMAD.MOV R9, RZ, RZ, -R9 ;  /* 0x000000ffff097224 */ /* 0x000fe400078e0a09 */
[----:B------:R-:W-:Y:S01]  /*1680*/  @P0 VIADD R15, R15, -UR18 ;  /* 0x800000120f0f0c36 */ /* 0x000fe20008000000 */
[----:B------:R-:W-:Y:S01]  /*1690*/  @!P1 LOP3.LUT R15, RZ, UR18, RZ, 0x33, !PT ;  /* 0x00000012ff0f9c12 */ /* 0x000fe2000f8e33ff */
[----:B0-----:R-:W-:Y:S01]  /*16a0*/  IMAD R10, R9, UR15, R6 ;  /* 0x0000000f090a7c24 */ /* 0x001fe2000f8e0206 */
[----:B------:R-:W-:Y:S02]  /*16b0*/  ISETP.NE.U32.AND P1, PT, RZ, UR15, PT ;  /* 0x0000000fff007c0c */ /* 0x000fe4000bf25070 */
[----:B------:R-:W-:Y:S02]  /*16c0*/  LEA R8, R15, UR10, 0x2 ;  /* 0x0000000a0f087c11 */ /* 0x000fe4000f8e10ff */
[----:B------:R-:W-:-:S13]  /*16d0*/  ISETP.GE.U32.AND P0, PT, R10, UR15, PT ;  /* 0x0000000f0a007c0c */ /* 0x000fda000bf06070 */
[----:B------:R-:W-:-:S04]  /*16e0*/  @P0 IADD3 R10, PT, PT, R10, -UR15, RZ ;  /* 0x8000000f0a0a0c10 */ /* 0x000fc8000fffe0ff */
[C---:B------:R-:W-:Y:S01]  /*16f0*/  ISETP.GE.U32.AND P0, PT, R10.reuse, UR15, PT ;  /* 0x0000000f0a007c0c */ /* 0x040fe2000bf06070 */
[----:B-1----:R-:W-:Y:S04]  /*1700*/  STS [UR16+-0x18], R14 ;  /* 0xffffe80eff007988 */ /* 0x002fe80008000810 */
[----:B--2---:R-:W-:Y:S04]  /*1710*/  STS [R13], R12 ;  /* 0x0000000c0d007388 */ /* 0x004fe80000000800 */
[----:B------:R-:W0:Y:S04]  /*1720*/  LDS R9, [R8] ;  /* 0x0000000008097984 */ /* 0x000e280000000800 */
[----:B------:R-:W1:Y:S01]  /*1730*/  LDS R7, [UR16+-0x1c] ;  /* 0xffffe410ff077984 */ /* 0x000e620008000800 */
[----:B------:R-:W-:Y:S01]  /*1740*/  @P0 VIADD R10, R10, -UR15 ;  /* 0x8000000f0a0a0c36 */ /* 0x000fe20008000000 */
[----:B------:R-:W-:Y:S01]  /*1750*/  @!P1 LOP3.LUT R10, RZ, UR15, RZ, 0x33, !PT ;  /* 0x0000000fff0a9c12 */ /* 0x000fe2000f8e33ff */
[----:B------:R-:W-:-:S03]  /*1760*/  ULOP3.LUT UR15, UR19, 0xfffffff8, URZ, 0xc0, !UPT ;  /* 0xfffffff8130f7892 */ /* 0x000fc6000f8ec0ff */
[----:B------:R-:W-:Y:S01]  /*1770*/  LEA R11, R10, UR10, 0x2 ;  /* 0x0000000a0a0b7c11 */ /* 0x000fe2000f8e10ff */
[----:B------:R-:W-:Y:S01]  /*1780*/  UISETP.NE.AND UP3, UPT, UR5, UR15, UPT ;  /* 0x0000000f0500728c */ /* 0x000fe2000bf65270 */
[----:B0-----:R-:W-:Y:S04]  /*1790*/  STS [UR16+-0x1c], R9 ;  /* 0xffffe409ff007988 */ /* 0x001fe80008000810 */
[----:B-1----:R-:W-:Y:S04]  /*17a0*/  STS [R8], R7 ;  /* 0x0000000708007388 */ /* 0x002fe80000000800 */
[----:B------:R-:W0:Y:S04]  /*17b0*/  LDS R12, [R11] ;  /* 0x000000000b0c7984 */ /* 0x000e280000000800 */
[----:B------:R-:W1:Y:S04]  /*17c0*/  LDS R10, [UR16+-0x20] ;  /* 0xffffe010ff0a7984 */ /* 0x000e680008000800 */
[----:B0-----:R0:W-:Y:S04]  /*17d0*/  STS [UR16+-0x20], R12 ;  /* 0xffffe00cff007988 */ /* 0x0011e80008000810 */
[----:B-1----:R0:W-:Y:S01]  /*17e0*/  STS [R11], R10 ;  /* 0x0000000a0b007388 */ /* 0x0021e20000000800 */
[----:B------:R-:W-:Y:S05]  /*17f0*/  BRA.U UP3, `(.L_x_8) ;  /* 0xfffffff103cc7547 */ /* 0x000fea000b83ffff */
.L_x_7:
[----:B------:R-:W-:Y:S05]  /*1800*/  BRA.U !UP4, `(.L_x_1) ;  /* 0x000000090ce47547 */ /* 0x000fea000b800000 */
[----:B------:R-:W-:-:S04]  /*1810*/  UIADD3 UR5, UPT, UPT, UR14, 0x7, URZ ;  /* 0x000000070e057890 */ /* 0x000fc8000fffe0ff */
[----:B------:R-:W-:Y:S01]  /*1820*/  ULOP3.LUT UP3, URZ, UR5, 0x3, URZ, 0xc0, !UPT ;  /* 0x0000000305ff7892 */ /* 0x000fe2000f86c0ff */
[----:B------:R-:W-:Y:S10]  /*1830*/  BRA.U !UP2, `(.L_x_9) ;  /* 0x000000050a947547 */ /* 0x000ff4000b800000 */
[----:B------:R-:W1:Y:S01]  /*1840*/  I2F.U32.RP R7, UR13 ;  /* 0x0000000d00077d06 */ /* 0x000e620008209000 */
[----:B------:R-:W-:Y:S02]  /*1850*/  UIADD3 UR5, UPT, UPT, UR13, -0x1, URZ ;  /* 0xffffffff0d057890 */ /* 0x000fe4000fffe0ff */
[----:B------:R-:W-:Y:S01]  /*1860*/  IADD3 R13, PT, PT, RZ, -UR13, RZ ;  /* 0x8000000dff0d7c10 */ /* 0x000fe2000fffe0ff */
[----:B------:R-:W-:Y:S01]  /*1870*/  IMAD.MOV.U32 R15, RZ, RZ, 0x41c64e6d ;  /* 0x41c64e6dff0f7424 */ /* 0x000fe200078e00ff */
[----:B------:R-:W-:Y:S02]  /*1880*/  UIADD3 UR16, UPT, UPT, UR13, -0x2, URZ ;  /* 0xfffffffe0d107890 */ /* 0x000fe4000fffe0ff */
[----:B------:R-:W-:Y:S01]  /*1890*/  ISETP.NE.U32.AND P1, PT, RZ, UR13, PT ;  /* 0x0000000dff007c0c */ /* 0x000fe2000bf25070 */
[----:B------:R-:W-:Y:S01]  /*18a0*/  ULEA UR15, UR13, UR10, 0x2 ;  /* 0x0000000a0d0f7291 */ /* 0x000fe2000f8e10ff */
[----:B------:R-:W-:Y:S01]  /*18b0*/  MOV R19, 0xee067f11 ;  /* 0xee067f1100137802 */ /* 0x000fe20000000f00 */
[----:B------:R-:W-:Y:S01]  /*18c0*/  UIADD3 UR17, UPT, UPT, UR13, -0x3, URZ ;  /* 0xfffffffd0d117890 */ /* 0x000fe2000fffe0ff */
[----:B0-----:R-:W0:Y:S05]  /*18d0*/  I2F.U32.RP R11, UR5 ;  /* 0x00000005000b7d06 */ /* 0x001e2a0008209000 */
[----:B------:R-:W-:-:S03]  /*18e0*/  IMAD R17, RZ, RZ, -UR17 ;  /* 0x80000011ff117e24 */ /* 0x000fc6000f8e02ff */
[----:B-1----:R-:W1:Y:S08]  /*18f0*/  MUFU.RCP R7, R7 ;  /* 0x0000000700077308 */ /* 0x002e700000001000 */
[----:B0-----:R-:W-:Y:S08]  /*1900*/  MUFU.RCP R11, R11 ;  /* 0x0000000b000b7308 */ /* 0x001ff00000001000 */
[----:B------:R-:W0:Y:S01]  /*1910*/  I2F.U32.RP R14, UR17 ;  /* 0x00000011000e7d06 */ /* 0x000e220008209000 */
[----:B-1----:R-:W-:-:S02]  /*1920*/  VIADD R8, R7, 0xffffffe ;  /* 0x0ffffffe07087836 */ /* 0x002fc40000000000 */
[----:B------:R-:W-:Y:S02]  /*1930*/  IMAD R7, R6, R15, 0x3039 ;  /* 0x0000303906077424 */ /* 0x000fe400078e020f */
[----:B------:R-:W-:-:S03]  /*1940*/  IMAD.MOV.U32 R15, RZ, RZ, -0x3d5d6597 ;  /* 0xc2a29a69ff0f7424 */ /* 0x000fc600078e00ff */
[----:B------:R1:W2:Y:S08]  /*1950*/  F2I.FTZ.U32.TRUNC.NTZ R9, R8 ;  /* 0x0000000800097305 */ /* 0x0002b0000021f000 */
[----:B0-----:R-:W-:Y:S01]  /*1960*/  MUFU.RCP R14, R14 ;  /* 0x0000000e000e7308 */ /* 0x001fe20000001000 */
[----:B-1----:R-:W-:Y:S02]  /*1970*/  IMAD.MOV.U32 R8, RZ, RZ, RZ ;  /* 0x000000ffff087224 */ /* 0x002fe400078e00ff */
[----:B--2---:R-:W-:-:S04]  /*1980*/  IMAD R13, R13, R9, RZ ;  /* 0x000000090d0d7224 */ /* 0x004fc800078e02ff */
[----:B------:R-:W-:-:S04]  /*1990*/  IMAD.HI.U32 R10, R9, R13, R8 ;  /* 0x0000000d090a7227 */ /* 0x000fc800078e0008 */
[----:B------:R-:W-:Y:S02]  /*19a0*/  VIADD R8, R11, 0xffffffe ;  /* 0x0ffffffe0b087836 */ /* 0x000fe40000000000 */
[----:B------:R-:W-:Y:S01]  /*19b0*/  IMAD.HI.U32 R10, R10, R7, RZ ;  /* 0x000000070a0a7227 */ /* 0x000fe200078e00ff */
[----:B------:R-:W0:Y:S03]  /*19c0*/  I2F.U32.RP R11, UR16 ;  /* 0x00000010000b7d06 */ /* 0x000e260008209000 */
[----:B------:R-:W-:Y:S01]  /*19d0*/  IMAD R13, RZ, RZ, -UR5 ;  /* 0x80000005ff0d7e24 */ /* 0x000fe2000f8e02ff */
[----:B------:R-:W-:-:S04]  /*19e0*/  IADD3 R10, PT, PT, -R10, RZ, RZ ;  /* 0x000000ff0a0a7210 */ /* 0x000fc80007ffe1ff */
[----:B------:R1:W2:Y:S01]  /*19f0*/  F2I.FTZ.U32.TRUNC.NTZ R9, R8 ;  /* 0x0000000800097305 */ /* 0x0002a2000021f000 */
[----:B------:R-:W-:-:S05]  /*1a00*/  IMAD R7, R10, UR13, R7 ;  /* 0x0000000d0a077c24 */ /* 0x000fca000f8e0207 */
[----:B------:R-:W-:Y:S02]  /*1a10*/  ISETP.GE.U32.AND P0, PT, R7, UR13, PT ;  /* 0x0000000d07007c0c */ /* 0x000fe4000bf06070 */
[----:B0-----:R-:W0:Y:S01]  /*1a20*/  MUFU.RCP R11, R11 ;  /* 0x0000000b000b7308 */ /* 0x001e220000001000 */
[----:B-1----:R-:W-:Y:S02]  /*1a30*/  IMAD.MOV.U32 R8, RZ, RZ, RZ ;  /* 0x000000ffff087224 */ /* 0x002fe400078e00ff */
[----:B--2---:R-:W-:-:S08]  /*1a40*/  IMAD R13, R13, R9, RZ ;  /* 0x000000090d0d7224 */ /* 0x004fd000078e02ff */
[----:B------:R-:W-:Y:S01]  /*1a50*/  @P0 IADD3 R7, PT, PT, R7, -UR13, RZ ;  /* 0x8000000d07070c10 */ /* 0x000fe2000fffe0ff */
[----:B------:R-:W-:-:S03]  /*1a60*/  IMAD.HI.U32 R9, R9, R13, R8 ;  /* 0x0000000d09097227 */ /* 0x000fc600078e0008 */
[----:B------:R-:W-:Y:S01]  /*1a70*/  ISETP.GE.U32.AND P0, PT, R7, UR13, PT ;  /* 0x0000000d07007c0c */ /* 0x000fe2000bf06070 */
[----:B------:R-:W-:Y:S02]  /*1a80*/  IMAD R8, R6, R15, -0x2c23e982 ;  /* 0xd3dc167e06087424 */ /* 0x000fe400078e020f */
[----:B------:R-:W-:Y:S02]  /*1a90*/  IMAD.MOV.U32 R15, RZ, RZ, -0x7f82434b ;  /* 0x807dbcb5ff0f7424 */ /* 0x000fe400078e00ff */
[----:B------:R-:W-:-:S04]  /*1aa0*/  IMAD.HI.U32 R9, R9, R8, RZ ;  /* 0x0000000809097227 */ /* 0x000fc800078e00ff */
[----:B------:R-:W-:Y:S02]  /*1ab0*/  IMAD.MOV R13, RZ, RZ, -R9 ;  /* 0x000000ffff0d7224 */ /* 0x000fe400078e0a09 */
[----:B0-----:R-:W-:Y:S02]  /*1ac0*/  VIADD R9, R11, 0xffffffe ;  /* 0x0ffffffe0b097836 */ /* 0x001fe40000000000 */
[----:B------:R-:W-:Y:S01]  /*1ad0*/  @P0 IADD3 R7, PT, PT, R7, -UR13, RZ ;  /* 0x8000000d07070c10 */ /* 0x000fe2000fffe0ff */
[----:B------:R-:W-:Y:S01]  /*1ae0*/  IMAD R12, R13, UR5, R8 ;  /* 0x000000050d0c7c24 */ /* 0x000fe2000f8e0208 */
[----:B------:R-:W-:Y:S01]  /*1af0*/  @!P1 LOP3.LUT R7, RZ, UR13, RZ, 0x33, !PT ;  /* 0x0000000dff079c12 */ /* 0x000fe2000f8e33ff */
[----:B------:R-:W-:Y:S01]  /*1b00*/  UIADD3 UR13, UPT, UPT, UR13, -0x4, URZ ;  /* 0xfffffffc0d0d7890 */ /* 0x000fe2000fffe0ff */
[----:B------:R-:W0:Y:S01]  /*1b10*/  F2I.FTZ.U32.TRUNC.NTZ R9, R9 ;  /* 0x0000000900097305 */ /* 0x000e22000021f000 */
[----:B------:R-:W-:Y:S02]  /*1b20*/  IADD3 R13, PT, PT, RZ, -UR16, RZ ;  /* 0x80000010ff0d7c10 */ /* 0x000fe4000fffe0ff */
[----:B------:R-:W-:-:S02]  /*1b30*/  LEA R10, R7, UR10, 0x2 ;  /* 0x0000000a070a7c11 */ /* 0x000fc4000f8e10ff */
[----:B------:R-:W-:Y:S01]  /*1b40*/  LDS R7, [UR15+-0x4] ;  /* 0xfffffc0fff077984 */ /* 0x000fe20008000800 */
[----:B------:R-:W-:Y:S02]  /*1b50*/  ISETP.GE.U32.AND P0, PT, R12, UR5, PT ;  /* 0x000000050c007c0c */ /* 0x000fe4000bf06070 */
[----:B------:R-:W-:Y:S01]  /*1b60*/  MOV R8, RZ ;  /* 0x000000ff00087202 */ /* 0x000fe20000000f00 */
[----:B------:R-:W1:Y:S01]  /*1b70*/  LDS R11, [R10] ;  /* 0x000000000a0b7984 */ /* 0x000e620000000800 */
[----:B------:R-:W-:Y:S01]  /*1b80*/  ISETP.NE.U32.AND P1, PT, RZ, UR5, PT ;  /* 0x00000005ff007c0c */ /* 0x000fe2000bf25070 */
[----:B0-----:R-:W-:-:S08]  /*1b90*/  IMAD R13, R13, R9, RZ ;  /* 0x000000090d0d7224 */ /* 0x001fd000078e02ff */
[----:B------:R-:W-:Y:S02]  /*1ba0*/  @P0 VIADD R12, R12, -UR5 ;  /* 0x800000050c0c0c36 */ /* 0x000fe40008000000 */
[----:B------:R-:W-:-:S03]  /*1bb0*/  IMAD.HI.U32 R9, R9, R13, R8 ;  /* 0x0000000d09097227 */ /* 0x000fc600078e0008 */
[----:B------:R-:W-:Y:S01]  /*1bc0*/  ISETP.GE.U32.AND P0, PT, R12, UR5, PT ;  /* 0x000000050c007c0c */ /* 0x000fe2000bf06070 */
[C---:B------:R-:W-:Y:S02]  /*1bd0*/  IMAD R8, R6.reuse, R15, -0x58fbd821 ;  /* 0xa70427df06087424 */ /* 0x040fe400078e020f */
[----:B------:R-:W-:Y:S02]  /*1be0*/  IMAD R6, R6, R19, -0x299ae3d4 ;  /* 0xd6651c2c06067424 */ /* 0x000fe400078e0213 */
[----:B------:R-:W-:-:S04]  /*1bf0*/  IMAD.HI.U32 R9, R9, R8, RZ ;  /* 0x0000000809097227 */ /* 0x000fc800078e00ff */
[----:B------:R-:W-:-:S04]  /*1c00*/  IMAD.MOV R9, RZ, RZ, -R9 ;  /* 0x000000ffff097224 */ /* 0x000fc800078e0a09 */
[----:B------:R-:W-:Y:S01]  /*1c10*/  @P0 VIADD R12, R12, -UR5 ;  /* 0x800000050c0c0c36 */ /* 0x000fe20008000000 */
[----:B------:R-:W-:Y:S01]  /*1c20*/  @!P1 LOP3.LUT R12, RZ, UR5, RZ, 0x33, !PT ;  /* 0x00000005ff0c9c12 */ /* 0x000fe2000f8e33ff */
[----:B------:R-:W-:Y:S01]  /*1c30*/  IMAD R15, R9, UR16, R8 ;  /* 0x00000010090f7c24 */ /* 0x000fe2000f8e0208 */
[----:B------:R-:W-:Y:S02]  /*1c40*/  IADD3 R8, PT, PT, R14, 0xffffffe, RZ ;  /* 0x0ffffffe0e087810 */ /* 0x000fe40007ffe0ff */
[----:B------:R-:W-:Y:S02]  /*1c50*/  LEA R13, R12, UR10, 0x2 ;  /* 0x0000000a0c0d7c11 */ /* 0x000fe4000f8e10ff */
[----:B------:R-:W-:Y:S01]  /*1c60*/  ISETP.GE.U32.AND P0, PT, R15, UR16, PT ;  /* 0x000000100f007c0c */ /* 0x000fe2000bf06070 */
[----:B------:R0:W2:Y:S01]  /*1c70*/  F2I.FTZ.U32.TRUNC.NTZ R9, R8 ;  /* 0x0000000800097305 */ /* 0x0000a2000021f000 */
[----:B------:R-:W-:Y:S01]  /*1c80*/  ISETP.NE.U32.AND P1, PT, RZ, UR16, PT ;  /* 0x00000010ff007c0c */ /* 0x000fe2000bf25070 */
[----:B-1----:R-:W-:Y:S04]  /*1c90*/  STS [UR15+-0x4], R11 ;  /* 0xfffffc0bff007988 */ /* 0x002fe8000800080f */
[----:B------:R1:W-:Y:S01]  /*1ca0*/  STS [R10], R7 ;  /* 0x000000070a007388 */ /* 0x0003e20000000800 */
[----:B0-----:R-:W-:-:S03]  /*1cb0*/  IMAD.MOV.U32 R8, RZ, RZ, RZ ;  /* 0x000000ffff087224 */ /* 0x001fc600078e00ff */
[----:B------:R-:W0:Y:S02]  /*1cc0*/  LDS R14, [R13] ;  /* 0x000000000d0e7984 */ /* 0x000e240000000800 */
[----:B------:R-:W-:Y:S02]  /*1cd0*/  @P0 VIADD R15, R15, -UR16 ;  /* 0x800000100f0f0c36 */ /* 0x000fe40008000000 */
[----:B--2---:R-:W-:Y:S01]  /*1ce0*/  IMAD R17, R17, R9, RZ ;  /* 0x0000000911117224 */ /* 0x004fe200078e02ff */
[----:B------:R-:W2:Y:S02]  /*1cf0*/  LDS R12, [UR15+-0x8] ;  /* 0xfffff80fff0c7984 */ /* 0x000ea40008000800 */
[----:B------:R-:W-:Y:S01]  /*1d00*/  ISETP.GE.U32.AND P0, PT, R15, UR16, PT ;  /* 0x000000100f007c0c */ /* 0x000fe2000bf06070 */
[----:B------:R-:W-:-:S06]  /*1d10*/  IMAD.HI.U32 R9, R9, R17, R8 ;  /* 0x0000001109097227 */ /* 0x000fcc00078e0008 */
[----:B------:R-:W-:-:S04]  /*1d20*/  IMAD.HI.U32 R9, R9, R6, RZ ;  /* 0x0000000609097227 */ /* 0x000fc800078e00ff */
[----:B------:R-:W-:Y:S02]  /*1d30*/  IMAD.MOV R9, RZ, RZ, -R9 ;  /* 0x000000ffff097224 */ /* 0x000fe400078e0a09 */
[----:B------:R-:W-:Y:S02]  /*1d40*/  @P0 IADD3 R15, PT, PT, R15, -UR16, RZ ;  /* 0x800000100f0f0c10 */ /* 0x000fe4000fffe0ff */
[----:B------:R-:W-:Y:S01]  /*1d50*/  @!P1 LOP3.LUT R15, RZ, UR16, RZ, 0x33, !PT ;  /* 0x00000010ff0f9c12 */ /* 0x000fe2000f8e33ff */
[----:B-1----:R-:W-:Y:S01]  /*1d60*/  IMAD R10, R9, UR17, R6 ;  /* 0x00000011090a7c24 */ /* 0x002fe2000f8e0206 */
[----:B------:R-:W-:Y:S02]  /*1d70*/  ISETP.NE.U32.AND P1, PT, RZ, UR17, PT ;  /* 0x00000011ff007c0c */ /* 0x000fe4000bf25070 */
[----:B------:R-:W-:Y:S02]  /*1d80*/  LEA R8, R15, UR10, 0x2 ;  /* 0x0000000a0f087c11 */ /* 0x000fe4000f8e10ff */
[----:B------:R-:W-:Y:S01]  /*1d90*/  ISETP.GE.U32.AND P0, PT, R10, UR17, PT ;  /* 0x000000110a007c0c */ /* 0x000fe2000bf06070 */
[----:B0-----:R-:W-:-:S12]  /*1da0*/  STS [UR15+-0x8], R14 ;  /* 0xfffff80eff007988 */ /* 0x001fd8000800080f */
[----:B------:R-:W-:Y:S01]  /*1db0*/  @P0 VIADD R10, R10, -UR17 ;  /* 0x800000110a0a0c36 */ /* 0x000fe20008000000 */
[----:B--2---:R-:W-:Y:S04]  /*1dc0*/  STS [R13], R12 ;  /* 0x0000000c0d007388 */ /* 0x004fe80000000800 */
[C---:B------:R-:W-:Y:S01]  /*1dd0*/  ISETP.GE.U32.AND P0, PT, R10.reuse, UR17, PT ;  /* 0x000000110a007c0c */ /* 0x040fe2000bf06070 */
[----:B------:R-:W0:Y:S04]  /*1de0*/  LDS R9, [R8] ;  /* 0x0000000008097984 */ /* 0x000e280000000800 */
[----:B------:R-:W1:Y:S08]  /*1df0*/  LDS R7, [UR15+-0xc] ;  /* 0xfffff40fff077984 */ /* 0x000e700008000800 */
[----:B------:R-:W-:Y:S01]  /*1e00*/  @P0 VIADD R10, R10, -UR17 ;  /* 0x800000110a0a0c36 */ /* 0x000fe20008000000 */
[----:B------:R-:W-:-:S04]  /*1e10*/  @!P1 LOP3.LUT R10, RZ, UR17, RZ, 0x33, !PT ;  /* 0x00000011ff0a9c12 */ /* 0x000fc8000f8e33ff */
[----:B------:R-:W-:Y:S01]  /*1e20*/  LEA R11, R10, UR10, 0x2 ;  /* 0x0000000a0a0b7c11 */ /* 0x000fe2000f8e10ff */
[----:B0-----:R-:W-:Y:S04]  /*1e30*/  STS [UR15+-0xc], R9 ;  /* 0xfffff409ff007988 */ /* 0x001fe8000800080f */
[----:B-1----:R-:W-:Y:S04]  /*1e40*/  STS [R8], R7 ;  /* 0x0000000708007388 */ /* 0x002fe80000000800 */
[----:B------:R-:W0:Y:S04]  /*1e50*/  LDS R12, [R11] ;  /* 0x000000000b0c7984 */ /* 0x000e280000000800 */
[----:B------:R-:W1:Y:S04]  /*1e60*/  LDS R10, [UR15+-0x10] ;  /* 0xfffff00fff0a7984 */ /* 0x000e680008000800 */
[----:B0-----:R2:W-:Y:S04]  /*1e70*/  STS [UR15+-0x10], R12 ;  /* 0xfffff00cff007988 */ /* 0x0015e8000800080f */
[----:B-1----:R2:W-:Y:S02]  /*1e80*/  STS [R11], R10 ;  /* 0x0000000a0b007388 */ /* 0x0025e40000000800 */
.L_x_9:
[----:B------:R-:W-:Y:S05]  /*1e90*/  BRA.U !UP3, `(.L_x_1) ;  /* 0x000000050b407547 */ /* 0x000fea000b800000 */
[----:B------:R-:W-:-:S04]  /*1ea0*/  UIADD3 UR14, UPT, UPT, UR14, 0x3, URZ ;  /* 0x000000030e0e7890 */ /* 0x000fc8000fffe0ff */
[----:B------:R-:W-:Y:S01]  /*1eb0*/  ULOP3.LUT UP3, URZ, UR14, 0x1, URZ, 0xc0, !UPT ;  /* 0x000000010eff7892 */ /* 0x000fe2000f86c0ff */
[----:B------:R-:W-:Y:S10]  /*1ec0*/  BRA.U !UP1, `(.L_x_10) ;  /* 0x0000000109cc7547 */ /* 0x000ff4000b800000 */
[----:B0-2---:R-:W0:Y:S01]  /*1ed0*/  I2F.U32.RP R10, UR13 ;  /* 0x0000000d000a7d06 */ /* 0x005e220008209000 */
[----:B------:R-:W-:Y:S02]  /*1ee0*/  UIADD3 UR5, UPT, UPT, UR13, -0x1, URZ ;  /* 0xffffffff0d057890 */ /* 0x000fe4000fffe0ff */
[----:B------:R-:W-:Y:S01]  /*1ef0*/  IMAD R11, RZ, RZ, -UR13 ;  /* 0x8000000dff0b7e24 */ /* 0x000fe2000f8e02ff */
[----:B------:R-:W-:Y:S01]  /*1f00*/  ISETP.NE.U32.AND P1, PT, RZ, UR13, PT ;  /* 0x0000000dff007c0c */ /* 0x000fe2000bf25070 */
[----:B------:R-:W-:Y:S01]  /*1f10*/  IMAD.MOV.U32 R7, RZ, RZ, 0x41c64e6d ;  /* 0x41c64e6dff077424 */ /* 0x000fe200078e00ff */
[----:B------:R-:W-:-:S03]  /*1f20*/  ULEA UR14, UR13, UR10, 0x2 ;  /* 0x0000000a0d0e7291 */ /* 0x000fc6000f8e10ff */
[----:B------:R-:W-:Y:S01]  /*1f30*/  IMAD R7, R6, R7, 0x3039 ;  /* 0x0000303906077424 */ /* 0x000fe200078e0207 */
[----:B------:R-:W1:Y:S08]  /*1f40*/  I2F.U32.RP R13, UR5 ;  /* 0x00000005000d7d06 */ /* 0x000e700008209000 */
[----:B0-----:R-:W0:Y:S08]  /*1f50*/  MUFU.RCP R10, R10 ;  /* 0x0000000a000a7308 */ /* 0x001e300000001000 */
[----:B-1----:R-:W-:Y:S01]  /*1f60*/  MUFU.RCP R13, R13 ;  /* 0x0000000d000d7308 */ /* 0x002fe20000001000 */
[----:B0-----:R-:W-:-:S07]  /*1f70*/  IADD3 R8, PT, PT, R10, 0xffffffe, RZ ;  /* 0x0ffffffe0a087810 */ /* 0x001fce0007ffe0ff */
[----:B------:R0:W1:Y:S02]  /*1f80*/  F2I.FTZ.U32.TRUNC.NTZ R9, R8 ;  /* 0x0000000800097305 */ /* 0x000064000021f000 */
[----:B0-----:R-:W-:Y:S02]  /*1f90*/  HFMA2 R8, -RZ, RZ, 0, 0 ;  /* 0x00000000ff087431 */ /* 0x001fe400000001ff */
[----:B-1----:R-:W-:-:S04]  /*1fa0*/  IMAD R11, R11, R9, RZ ;  /* 0x000000090b0b7224 */ /* 0x002fc800078e02ff */
[----:B------:R-:W-:Y:S01]  /*1fb0*/  IMAD.HI.U32 R12, R9, R11, R8 ;  /* 0x0000000b090c7227 */ /* 0x000fe200078e0008 */
[----:B------:R-:W-:-:S03]  /*1fc0*/  IADD3 R11, PT, PT, RZ, -UR5, RZ ;  /* 0x80000005ff0b7c10 */ /* 0x000fc6000fffe0ff */
[----:B------:R-:W-:Y:S02]  /*1fd0*/  VIADD R8, R13, 0xffffffe ;  /* 0x0ffffffe0d087836 */ /* 0x000fe40000000000 */
[----:B------:R-:W-:Y:S02]  /*1fe0*/  IMAD.HI.U32 R12, R12, R7, RZ ;  /* 0x000000070c0c7227 */ /* 0x000fe400078e00ff */
[----:B------:R0:W1:Y:S02]  /*1ff0*/  F2I.FTZ.U32.TRUNC.NTZ R9, R8 ;  /* 0x0000000800097305 */ /* 0x000064000021f000 */
[----:B------:R-:W-:-:S04]  /*2000*/  IMAD.MOV R12, RZ, RZ, -R12 ;  /* 0x000000ffff0c7224 */ /* 0x000fc800078e0a0c */
[----:B------:R-:W-:Y:S01]  /*2010*/  IMAD R7, R12, UR13, R7 ;  /* 0x0000000d0c077c24 */ /* 0x000fe2000f8e0207 */
[----:B0-----:R-:W-:-:S04]  /*2020*/  MOV R8, RZ ;  /* 0x000000ff00087202 */ /* 0x001fc80000000f00 */
[----:B------:R-:W-:Y:S01]  /*2030*/  ISETP.GE.U32.AND P0, PT, R7, UR13, PT ;  /* 0x0000000d07007c0c */ /* 0x000fe2000bf06070 */
[----:B-1----:R-:W-:Y:S02]  /*2040*/  IMAD R13, R11, R9, RZ ;  /* 0x000000090b0d7224 */ /* 0x002fe400078e02ff */
[----:B------:R-:W-:Y:S02]  /*2050*/  IMAD.MOV.U32 R11, RZ, RZ, -0x3d5d6597 ;  /* 0xc2a29a69ff0b7424 */ /* 0x000fe400078e00ff */
[----:B------:R-:W-:-:S04]  /*2060*/  IMAD.HI.U32 R13, R9, R13, R8 ;  /* 0x0000000d090d7227 */ /* 0x000fc800078e0008 */
[----:B------:R-:W-:-:S04]  /*2070*/  IMAD R6, R6, R11, -0x2c23e982 ;  /* 0xd3dc167e06067424 */ /* 0x000fc800078e020b */
[----:B------:R-:W-:Y:S02]  /*2080*/  @P0 VIADD R7, R7, -UR13 ;  /* 0x8000000d07070c36 */ /* 0x000fe40008000000 */
[----:B------:R-:W-:-:S03]  /*2090*/  IMAD.HI.U32 R13, R13, R6, RZ ;  /* 0x000000060d0d7227 */ /* 0x000fc600078e00ff */
[----:B------:R-:W-:Y:S01]  /*20a0*/  ISETP.GE.U32.AND P0, PT, R7, UR13, PT ;  /* 0x0000000d07007c0c */ /* 0x000fe2000bf06070 */
[----:B------:R-:W-:-:S04]  /*20b0*/  IMAD.MOV R13, RZ, RZ, -R13 ;  /* 0x000000ffff0d7224 */ /* 0x000fc800078e0a0d */
[----:B------:R-:W-:-:S08]  /*20c0*/  IMAD R13, R13, UR5, R6 ;  /* 0x000000050d0d7c24 */ /* 0x000fd0000f8e0206 */
[----:B------:R-:W-:Y:S01]  /*20d0*/  @P0 VIADD R7, R7, -UR13 ;  /* 0x8000000d07070c36 */ /* 0x000fe20008000000 */
[----:B------:R-:W-:Y:S01]  /*20e0*/  @!P1 LOP3.LUT R7, RZ, UR13, RZ, 0x33, !PT ;  /* 0x0000000dff079c12 */ /* 0x000fe2000f8e33ff */
[----:B------:R-:W-:Y:S01]  /*20f0*/  UIADD3 UR13, UPT, UPT, UR13, -0x2, URZ ;  /* 0xfffffffe0d0d7890 */ /* 0x000fe2000fffe0ff */
[----:B------:R-:W-:Y:S02]  /*2100*/  ISETP.GE.U32.AND P0, PT, R13, UR5, PT ;  /* 0x000000050d007c0c */ /* 0x000fe4000bf06070 */
[----:B------:R-:W-:Y:S02]  /*2110*/  LEA R12, R7, UR10, 0x2 ;  /* 0x0000000a070c7c11 */ /* 0x000fe4000f8e10ff */
[----:B------:R-:W-:Y:S01]  /*2120*/  LDS R7, [UR14+-0x4] ;  /* 0xfffffc0eff077984 */ /* 0x000fe20008000800 */
[----:B------:R-:W-:-:S03]  /*2130*/  ISETP.NE.U32.AND P1, PT, RZ, UR5, PT ;  /* 0x00000005ff007c0c */ /* 0x000fc6000bf25070 */
[----:B------:R-:W0:Y:S05]  /*2140*/  LDS R8, [R12] ;  /* 0x000000000c087984 */ /* 0x000e2a0000000800 */
[----:B------:R-:W-:-:S04]  /*2150*/  @P0 IADD3 R13, PT, PT, R13, -UR5, RZ ;  /* 0x800000050d0d0c10 */ /* 0x000fc8000fffe0ff */
[----:B------:R-:W-:-:S13]  /*2160*/  ISETP.GE.U32.AND P0, PT, R13, UR5, PT ;  /* 0x000000050d007c0c */ /* 0x000fda000bf06070 */
[----:B------:R-:W-:Y:S01]  /*2170*/  @P0 VIADD R13, R13, -UR5 ;  /* 0x800000050d0d0c36 */ /* 0x000fe20008000000 */
[----:B------:R-:W-:-:S04]  /*2180*/  @!P1 LOP3.LUT R13, RZ, UR5, RZ, 0x33, !PT ;  /* 0x00000005ff0d9c12 */ /* 0x000fc8000f8e33ff */
[----:B------:R-:W-:Y:S01]  /*2190*/  LEA R14, R13, UR10, 0x2 ;  /* 0x0000000a0d0e7c11 */ /* 0x000fe2000f8e10ff */
[----:B0-----:R-:W-:Y:S04]  /*21a0*/  STS [UR14+-0x4], R8 ;  /* 0xfffffc08ff007988 */ /* 0x001fe8000800080e */
[----:B------:R-:W-:Y:S04]  /*21b0*/  STS [R12], R7 ;  /* 0x000000070c007388 */ /* 0x000fe80000000800 */
[----:B------:R-:W0:Y:S04]  /*21c0*/  LDS R10, [R14] ;  /* 0x000000000e0a7984 */ /* 0x000e280000000800 */
[----:B------:R-:W1:Y:S04]  /*21d0*/  LDS R9, [UR14+-0x8] ;  /* 0xfffff80eff097984 */ /* 0x000e680008000800 */
[----:B0-----:R3:W-:Y:S04]  /*21e0*/  STS [UR14+-0x8], R10 ;  /* 0xfffff80aff007988 */ /* 0x0017e8000800080e */
[----:B-1----:R3:W-:Y:S02]  /*21f0*/  STS [R14], R9 ;  /* 0x000000090e007388 */ /* 0x0027e40000000800 */
.L_x_10:
[----:B------:R-:W-:Y:S05]  /*2200*/  BRA.U !UP3, `(.L_x_1) ;  /* 0x000000010b647547 */ /* 0x000fea000b800000 */
[----:B------:R-:W1:Y:S01]  /*2210*/  I2F.U32.RP R7, UR13 ;  /* 0x0000000d00077d06 */ /* 0x000e620008209000 */
[----:B------:R-:W-:Y:S01]  /*2220*/  IMAD.MOV.U32 R13, RZ, RZ, 0x41c64e6d ;  /* 0x41c64e6dff0d7424 */ /* 0x000fe200078e00ff */
[----:B------:R-:W-:-:S03]  /*2230*/  ISETP.NE.U32.AND P1, PT, RZ, UR13, PT ;  /* 0x0000000dff007c0c */ /* 0x000fc6000bf25070 */
[----:B------:R-:W-:-:S03]  /*2240*/  IMAD R6, R6, R13, 0x3039 ;  /* 0x0000303906067424 */ /* 0x000fc600078e020d */
[----:B-1----:R-:W1:Y:S02]  /*2250*/  MUFU.RCP R7, R7 ;  /* 0x0000000700077308 */ /* 0x002e640000001000 */
[----:B-1----:R-:W-:-:S06]  /*2260*/  VIADD R8, R7, 0xffffffe ;  /* 0x0ffffffe07087836 */ /* 0x002fcc0000000000 */
[----:B---3--:R1:W0:Y:S02]  /*2270*/  F2I.FTZ.U32.TRUNC.NTZ R9, R8 ;  /* 0x0000000800097305 */ /* 0x008224000021f000 */
[----:B-1----:R-:W-:Y:S01]  /*2280*/  IMAD.MOV.U32 R8, RZ, RZ, RZ ;  /* 0x000000ffff087224 */ /* 0x002fe200078e00ff */
[----:B0-2---:R-:W-:-:S05]  /*2290*/  IADD3 R11, PT, PT, RZ, -R9, RZ ;  /* 0x80000009ff0b7210 */ /* 0x005fca0007ffe0ff */
[----:B------:R-:W-:-:S04]  /*22a0*/  IMAD R11, R11, UR13, RZ ;  /* 0x0000000d0b0b7c24 */ /* 0x000fc8000f8e02ff */
[----:B------:R-:W-:-:S06]  /*22b0*/  IMAD.HI.U32 R9, R9, R11, R8 ;  /* 0x0000000b09097227 */ /* 0x000fcc00078e0008 */
[----:B------:R-:W-:-:S05]  /*22c0*/  IMAD.HI.U32 R9, R9, R6, RZ ;  /* 0x0000000609097227 */ /* 0x000fca00078e00ff */
[----:B------:R-:W-:-:S05]  /*22d0*/  IADD3 R9, PT, PT, -R9, RZ, RZ ;  /* 0x000000ff09097210 */ /* 0x000fca0007ffe1ff */
[----:B------:R-:W-:-:S05]  /*22e0*/  IMAD R6, R9, UR13, R6 ;  /* 0x0000000d09067c24 */ /* 0x000fca000f8e0206 */
[----:B------:R-:W-:-:S13]  /*22f0*/  ISETP.GE.U32.AND P0, PT, R6, UR13, PT ;  /* 0x0000000d06007c0c */ /* 0x000fda000bf06070 */
[----:B------:R-:W-:-:S05]  /*2300*/  @P0 VIADD R6, R6, -UR13 ;  /* 0x8000000d06060c36 */ /* 0x000fca0008000000 */
[----:B------:R-:W-:-:S13]  /*2310*/  ISETP.GE.U32.AND P0, PT, R6, UR13, PT ;  /* 0x0000000d06007c0c */ /* 0x000fda000bf06070 */
[----:B------:R-:W-:Y:S01]  /*2320*/  @P0 VIADD R6, R6, -UR13 ;  /* 0x8000000d06060c36 */ /* 0x000fe20008000000 */
[----:B------:R-:W-:Y:S01]  /*2330*/  @!P1 LOP3.LUT R6, RZ, UR13, RZ, 0x33, !PT ;  /* 0x0000000dff069c12 */ /* 0x000fe2000f8e33ff */
[----:B------:R-:W-:-:S03]  /*2340*/  ULEA UR13, UR13, UR10, 0x2 ;  /* 0x0000000a0d0d7291 */ /* 0x000fc6000f8e10ff */
[----:B------:R-:W-:-:S05]  /*2350*/  LEA R7, R6, UR10, 0x2 ;  /* 0x0000000a06077c11 */ /* 0x000fca000f8e10ff */
[----:B------:R-:W0:Y:S04]  /*2360*/  LDS R8, [R7] ;  /* 0x0000000007087984 */ /* 0x000e280000000800 */
[----:B------:R-:W1:Y:S04]  /*2370*/  LDS R6, [UR13+-0x4] ;  /* 0xfffffc0dff067984 */ /* 0x000e680008000800 */
[----:B0-----:R0:W-:Y:S04]  /*2380*/  STS [UR13+-0x4], R8 ;  /* 0xfffffc08ff007988 */ /* 0x0011e8000800080d */
[----:B-1----:R0:W-:Y:S02]  /*2390*/  STS [R7], R6 ;  /* 0x0000000607007388 */ /* 0x0021e40000000800 */
.L_x_1:
[----:B------:R-:W-:Y:S05]  /*23a0*/  BSYNC.RECONVERGENT B0 ;  /* 0x0000000000007941 */ /* 0x000fea0003800200 */
.L_x_0:
[----:B------:R-:W5:Y:S01]  /*23b0*/  LDCU UR14, c[0x0][0x38c] ;  /* 0x00007180ff0e77ac */ /* 0x000f620008000800 */
[----:B------:R-:W-:Y:S01]  /*23c0*/  BSSY.RECONVERGENT B0, `(.L_x_11) ;  /* 0x0000079000007945 */ /* 0x000fe20003800200 */
[----:B------:R-:W0:Y:S01]  /*23d0*/  LDCU UR15, c[0x0][0x390] ;  /* 0x00007200ff0f77ac */ /* 0x000e220008000800 */
[----:B------:R-:W0:Y:S01]  /*23e0*/  LDCU.64 UR16, c[0x0][0x380] ;  /* 0x00007000ff1077ac */ /* 0x000e220008000a00 */
[----:B------:R-:W-:Y:S01]  /*23f0*/  BAR.SYNC.DEFER_BLOCKING 0x0 ;  /* 0x0000000000007b1d */ /* 0x000fe20000010000 */
[----:B-----5:R-:W-:-:S13]  /*2400*/  ISETP.GE.AND P0, PT, R4, UR14, PT ;  /* 0x0000000e04007c0c */ /* 0x020fda000bf06270 */
[----:B0-----:R-:W-:Y:S05]  /*2410*/  @P0 BRA `(.L_x_12) ;  /* 0x0000000400cc0947 */ /* 0x001fea0003800000 */
[----:B-1----:R-:W-:Y:S01]  /*2420*/  LOP3.LUT R16, R0, 0x3, RZ, 0xc0, !PT ;  /* 0x0000000300107812 */ /* 0x002fe200078ec0ff */
[----:B------:R-:W-:Y:S01]  /*2430*/  BSSY.RECONVERGENT B1, `(.L_x_13) ;  /* 0x0000037000017945 */ /* 0x000fe20003800200 */
[----:B--234-:R-:W-:Y:S02]  /*2440*/  MOV R6, R4 ;  /* 0x0000000400067202 */ /* 0x01cfe40000000f00 */
[----:B------:R-:W-:-:S13]  /*2450*/  ISETP.NE.AND P0, PT, R16, 0x3, PT ;  /* 0x000000031000780c */ /* 0x000fda0003f05270 */
[----:B------:R-:W-:Y:S05]  /*2460*/  @!P0 BRA `(.L_x_14) ;  /* 0x0000000000cc8947 */ /* 0x000fea0003800000 */
[----:B------:R-:W-:Y:S01]  /*2470*/  LEA R13, R4, UR10, 0x2 ;  /* 0x0000000a040d7c11 */ /* 0x000fe2000f8e10ff */
[----:B------:R-:W0:Y:S04]  /*2480*/  LDC.64 R8, c[0x0][0x380] ;  /* 0x0000e000ff087b82 */ /* 0x000e280000000a00 */
[----:B------:R-:W1:Y:S02]  /*2490*/  LDS R6, [R13] ;  /* 0x000000000d067984 */ /* 0x000e640000000800 */
[----:B-1----:R-:W-:-:S04]  /*24a0*/  IADD3 R7, P0, PT, R6, UR28, RZ ;  /* 0x0000001c06077c10 */ /* 0x002fc8000ff1e0ff */
[----:B------:R-:W-:Y:S02]  /*24b0*/  LEA.HI.X.SX32 R6, R6, UR11, 0x1, P0 ;  /* 0x0000000b06067c11 */ /* 0x000fe400080f0eff */
[----:B0-----:R-:W-:-:S04]  /*24c0*/  LEA R10, P0, R7, R8, 0x2 ;  /* 0x00000008070a7211 */ /* 0x001fc800078010ff */
[----:B------:R-:W-:Y:S01]  /*24d0*/  LEA.HI.X R11, R7, R9, R6, 0x2, P0 ;  /* 0x00000009070b7211 */ /* 0x000fe200000f1406 */
[----:B------:R-:W0:Y:S04]  /*24e0*/  S2UR UR13, SR_CgaCtaId ;  /* 0x00000000000d79c3 */ /* 0x000e280000008800 */
[----:B------:R-:W2:Y:S01]  /*24f0*/  LDG.E R10, desc[UR26][R10.64] ;  /* 0x0000001a0a0a7981 */ /* 0x000ea2000c1e1900 */
[----:B------:R-:W-:Y:S01]  /*2500*/  UMOV UR5, 0x400 ;  /* 0x0000040000057882 */ /* 0x000fe20000000000 */
[----:B------:R-:W-:Y:S01]  /*2510*/  ISETP.NE.AND P0, PT, R16, RZ, PT ;  /* 0x000000ff1000720c */ /* 0x000fe20003f05270 */
[----:B------:R-:W-:Y:S01]  /*2520*/  VIADD R14, R4, UR25 ;  /* 0x00000019040e7c36 */ /* 0x000fe20008000000 */
[----:B------:R-:W1:Y:S01]  /*2530*/  LDC R7, c[0x0][0x390] ;  /* 0x0000e400ff077b82 */ /* 0x000e620000000800 */
[----:B0-----:R-:W-:-:S06]  /*2540*/  ULEA UR5, UR13, UR5, 0x18 ;  /* 0x000000050d057291 */ /* 0x001fcc000f8ec0ff */
[----:B------:R-:W-:Y:S02]  /*2550*/  LEA R15, R4, UR5, 0x2 ;  /* 0x00000005040f7c11 */ /* 0x000fe4000f8e10ff */
[----:B--2---:R-:W-:-:S05]  /*2560*/  I2FP.F32.S32 R6, R10 ;  /* 0x0000000a00067245 */ /* 0x004fca0000201400 */
[----:B-1----:R-:W-:Y:S01]  /*2570*/  FMUL R12, R6, R7 ;  /* 0x00000007060c7220 */ /* 0x002fe20000400000 */
[----:B------:R-:W-:-:S04]  /*2580*/  IMAD.MOV.U32 R6, RZ, RZ, R14 ;  /* 0x000000ffff067224 */ /* 0x000fc800078e000e */
[----:B------:R0:W-:Y:S01]  /*2590*/  STS [R15], R12 ;  /* 0x0000000c0f007388 */ /* 0x0001e20000000800 */
[----:B------:R-:W-:Y:S05]  /*25a0*/  @!P0 BRA `(.L_x_14) ;  /* 0x00000000007c8947 */ /* 0x000fea0003800000 */
[----:B------:R-:W-:-:S05]  /*25b0*/  MOV R6, UR25 ;  /* 0x0000001900067c02 */ /* 0x000fca0008000f00 */
[----:B------:R-:W-:-:S05]  /*25c0*/  IMAD R13, R6, 0x4, R13 ;  /* 0x00000004060d7824 */ /* 0x000fca00078e020d */
[----:B------:R-:W1:Y:S02]  /*25d0*/  LDS R6, [R13] ;  /* 0x000000000d067984 */ /* 0x000e640000000800 */
[----:B-1----:R-:W-:-:S04]  /*25e0*/  IADD3 R11, P0, PT, R6, UR28, RZ ;  /* 0x0000001c060b7c10 */ /* 0x002fc8000ff1e0ff */
[----:B------:R-:W-:Y:S02]  /*25f0*/  LEA.HI.X.SX32 R6, R6, UR11, 0x1, P0 ;  /* 0x0000000b06067c11 */ /* 0x000fe400080f0eff */
[----:B------:R-:W-:-:S04]  /*2600*/  LEA R10, P0, R11, R8, 0x2 ;  /* 0x000000080b0a7211 */ /* 0x000fc800078010ff */
[----:B------:R-:W-:-:S05]  /*2610*/  LEA.HI.X R11, R11, R9, R6, 0x2, P0 ;  /* 0x000000090b0b7211 */ /* 0x000fca00000f1406 */
[----:B------:R-:W2:Y:S01]  /*2620*/  LDG.E R10, desc[UR26][R10.64] ;  /* 0x0000001a0a0a7981 */ /* 0x000ea2000c1e1900 */
[----:B0-----:R-:W-:Y:S01]  /*2630*/  IMAD.U32 R12, RZ, RZ, UR25 ;  /* 0x00000019ff0c7e24 */ /* 0x001fe2000f8e00ff */
[----:B------:R-:W-:Y:S01]  /*2640*/  ISETP.NE.AND P0, PT, R16, 0x1, PT ;  /* 0x000000011000780c */ /* 0x000fe20003f05270 */
[----:B------:R-:W-:-:S03]  /*2650*/  VIADD R14, R14, UR25 ;  /* 0x000000190e0e7c36 */ /* 0x000fc60008000000 */
[----:B------:R-:W-:Y:S02]  /*2660*/  LEA R15, R12, R15, 0x2 ;  /* 0x0000000f0c0f7211 */ /* 0x000fe400078e10ff */
[----:B--2---:R-:W-:-:S05]  /*2670*/  I2FP.F32.S32 R6, R10 ;  /* 0x0000000a00067245 */ /* 0x004fca0000201400 */
[----:B------:R-:W-:Y:S01]  /*2680*/  FMUL R12, R6, R7 ;  /* 0x00000007060c7220 */ /* 0x000fe20000400000 */
[----:B------:R-:W-:-:S04]  /*2690*/  IMAD.MOV.U32 R6, RZ, RZ, R14 ;  /* 0x000000ffff067224 */ /* 0x000fc800078e000e */
[----:B------:R1:W-:Y:S01]  /*26a0*/  STS [R15], R12 ;  /* 0x0000000c0f007388 */ /* 0x0003e20000000800 */
[----:B------:R-:W-:Y:S05]  /*26b0*/  @!P0 BRA `(.L_x_14) ;  /* 0x0000000000388947 */ /* 0x000fea0003800000 */
[----:B------:R-:W-:-:S05]  /*26c0*/  MOV R6, UR25 ;  /* 0x0000001900067c02 */ /* 0x000fca0008000f00 */
[----:B------:R-:W-:-:S05]  /*26d0*/  IMAD R13, R6, 0x4, R13 ;  /* 0x00000004060d7824 */ /* 0x000fca00078e020d */
[----:B------:R-:W0:Y:S02]  /*26e0*/  LDS R6, [R13] ;  /* 0x000000000d067984 */ /* 0x000e240000000800 */
[----:B0-----:R-:W-:-:S04]  /*26f0*/  IADD3 R10, P0, PT, R6, UR28, RZ ;  /* 0x0000001c060a7c10 */ /* 0x001fc8000ff1e0ff */
[----:B------:R-:W-:Y:S02]  /*2700*/  LEA.HI.X.SX32 R6, R6, UR11, 0x1, P0 ;  /* 0x0000000b06067c11 */ /* 0x000fe400080f0eff */
[----:B------:R-:W-:-:S04]  /*2710*/  LEA R8, P0, R10, R8, 0x2 ;  /* 0x000000080a087211 */ /* 0x000fc800078010ff */
[----:B------:R-:W-:-:S05]  /*2720*/  LEA.HI.X R9, R10, R9, R6, 0x2, P0 ;  /* 0x000000090a097211 */ /* 0x000fca00000f1406 */
[----:B------:R-:W2:Y:S01]  /*2730*/  LDG.E R8, desc[UR26][R8.64] ;  /* 0x0000001a08087981 */ /* 0x000ea2000c1e1900 */
[----:B------:R-:W-:-:S05]  /*2740*/  IMAD.U32 R10, RZ, RZ, UR25 ;  /* 0x00000019ff0a7e24 */ /* 0x000fca000f8e00ff */
[----:B------:R-:W-:Y:S02]  /*2750*/  LEA R10, R10, R15, 0x2 ;  /* 0x0000000f0a0a7211 */ /* 0x000fe400078e10ff */
[----:B--2---:R-:W-:-:S05]  /*2760*/  I2FP.F32.S32 R6, R8 ;  /* 0x0000000800067245 */ /* 0x004fca0000201400 */
[----:B------:R-:W-:Y:S01]  /*2770*/  FMUL R7, R6, R7 ;  /* 0x0000000706077220 */ /* 0x000fe20000400000 */
[----:B------:R-:W-:-:S04]  /*2780*/  VIADD R6, R14, UR25 ;  /* 0x000000190e067c36 */ /* 0x000fc80008000000 */
[----:B------:R2:W-:Y:S03]  /*2790*/  STS [R10], R7 ;  /* 0x000000070a007388 */ /* 0x0005e60000000800 */
.L_x_14:
[----:B------:R-:W-:Y:S05]  /*27a0*/  BSYNC.RECONVERGENT B1 ;  /* 0x0000000000017941 */ /* 0x000fea0003800200 */
.L_x_13:
[----:B------:R-:W-:-:S13]  /*27b0*/  ISETP.GE.U32.AND P0, PT, R0, 0x3, PT ;  /* 0x000000030000780c */ /* 0x000fda0003f06070 */
[----:B------:R-:W-:Y:S05]  /*27c0*/  @!P0 BRA `(.L_x_12) ;  /* 0x0000000000e08947 */ /* 0x000fea0003800000 */
[----:B------:R-:W3:Y:S01]  /*27d0*/  S2R R8, SR_CgaCtaId ;  /* 0x0000000000087919 */ /* 0x000ee20000008800 */
[----:B--2---:R-:W-:-:S04]  /*27e0*/  MOV R7, 0x400 ;  /* 0x0000040000077802 */ /* 0x004fc80000000f00 */
[----:B---3--:R-:W-:-:S07]  /*27f0*/  LEA R7, R8, R7, 0x18 ;  /* 0x0000000708077211 */ /* 0x008fce00078ec0ff */
.L_x_15:
[----:B------:R-:W-:-:S05]  /*2800*/  LEA R10, R6, UR10, 0x2 ;  /* 0x0000000a060a7c11 */ /* 0x000fca000f8e10ff */
[----:B------:R-:W2:Y:S02]  /*2810*/  LDS R8, [R10] ;  /* 0x000000000a087984 */ /* 0x000ea40000000800 */
[----:B--2---:R-:W-:-:S04]  /*2820*/  IADD3 R9, P0, PT, R8, UR28, RZ ;  /* 0x0000001c08097c10 */ /* 0x004fc8000ff1e0ff */
[----:B01----:R-:W-:Y:S02]  /*2830*/  LEA.HI.X.SX32 R12, R8, UR11, 0x1, P0 ;  /* 0x0000000b080c7c11 */ /* 0x003fe400080f0eff */
[----:B------:R-:W-:-:S04]  /*2840*/  LEA R8, P0, R9, UR16, 0x2 ;  /* 0x0000001009087c11 */ /* 0x000fc8000f8010ff */
[----:B------:R-:W-:-:S05]  /*2850*/  LEA.HI.X R9, R9, UR17, R12, 0x2, P0 ;  /* 0x0000001109097c11 */ /* 0x000fca00080f140c */
[----:B------:R-:W2:Y:S01]  /*2860*/  LDG.E R8, desc[UR26][R8.64] ;  /* 0x0000001a08087981 */ /* 0x000ea2000c1e1900 */
[----:B------:R-:W-:Y:S01]  /*2870*/  IMAD.U32 R15, RZ, RZ, UR25 ;  /* 0x00000019ff0f7e24 */ /* 0x000fe2000f8e00ff */
[----:B------:R-:W-:-:S03]  /*2880*/  LEA R13, R6, R7, 0x2 ;  /* 0x00000007060d7211 */ /* 0x000fc600078e10ff */
[----:B------:R-:W-:Y:S01]  /*2890*/  IMAD R14, R15, 0x4, R10 ;  /* 0x000000040f0e7824 */ /* 0x000fe200078e020a */
[----:B--2---:R-:W-:-:S05]  /*28a0*/  I2FP.F32.S32 R11, R8 ;  /* 0x00000008000b7245 */ /* 0x004fca0000201400 */
[----:B------:R-:W-:-:S05]  /*28b0*/  FMUL R12, R11, UR15 ;  /* 0x0000000f0b0c7c20 */ /* 0x000fca0008400000 */
[----:B------:R-:W-:Y:S04]  /*28c0*/  STS [R13], R12 ;  /* 0x0000000c0d007388 */ /* 0x000fe80000000800 */
[----:B------:R-:W0:Y:S02]  /*28d0*/  LDS R10, [R14] ;  /* 0x000000000e0a7984 */ /* 0x000e240000000800 */
[----:B0-----:R-:W-:-:S04]  /*28e0*/  IADD3 R11, P0, PT, R10, UR28, RZ ;  /* 0x0000001c0a0b7c10 */ /* 0x001fc8000ff1e0ff */
[----:B------:R-:W-:Y:S02]  /*28f0*/  LEA.HI.X.SX32 R16, R10, UR11, 0x1, P0 ;  /* 0x0000000b0a107c11 */ /* 0x000fe400080f0eff */
[----:B------:R-:W-:-:S04]  /*2900*/  LEA R10, P0, R11, UR16, 0x2 ;  /* 0x000000100b0a7c11 */ /* 0x000fc8000f8010ff */
[----:B------:R-:W-:-:S05]  /*2910*/  LEA.HI.X R11, R11, UR17, R16, 0x2, P0 ;  /* 0x000000110b0b7c11 */ /* 0x000fca00080f1410 */
[----:B------:R-:W2:Y:S01]  /*2920*/  LDG.E R10, desc[UR26][R10.64] ;  /* 0x0000001a0a0a7981 */ /* 0x000ea2000c1e1900 */
[----:B------:R-:W-:Y:S01]  /*2930*/  IMAD.U32 R16, RZ, RZ, UR25 ;  /* 0x00000019ff107e24 */ /* 0x000fe2000f8e00ff */
[----:B------:R-:W-:-:S03]  /*2940*/  MOV R9, UR25 ;  /* 0x0000001900097c02 */ /* 0x000fc60008000f00 */
[----:B------:R-:W-:Y:S02]  /*2950*/  IMAD R15, R16, 0x4, R13 ;  /* 0x00000004100f7824 */ /* 0x000fe400078e020d */
        /* <DEDUP_REMOVED lines=10> */
[----:B------:R-:W-:Y:S01]  /*2a00*/  MOV R16, UR25 ;  /* 0x0000001900107c02 */ /* 0x000fe20008000f00 */
[----:B------:R-:W-:-:S04]  /*2a10*/  IMAD.U32 R13, RZ, RZ, UR25 ;  /* 0x00000019ff0d7e24 */ /* 0x000fc8000f8e00ff */
[----:B------:R-:W-:Y:S01]  /*2a20*/  IMAD R11, R16, 0x4, R15 ;  /* 0x00000004100b7824 */ /* 0x000fe200078e020f */
[----:B------:R-:W-:Y:S02]  /*2a30*/  LEA R14, R13, R14, 0x2 ;  /* 0x0000000e0d0e7211 */ /* 0x000fe400078e10ff */
        /* <DEDUP_REMOVED lines=9> */
[----:B------:R-:W-:Y:S02]  /*2ad0*/  IMAD R13, R16, 0x4, R11 ;  /* 0x00000004100d7824 */ /* 0x000fe400078e020b */
[----:B------:R-:W-:-:S05]  /*2ae0*/  IMAD.U32 R11, RZ, RZ, UR25 ;  /* 0x00000019ff0b7e24 */ /* 0x000fca000f8e00ff */
[----:B------:R-:W-:-:S04]  /*2af0*/  LEA R6, R11, R6, 0x2 ;  /* 0x000000060b067211 */ /* 0x000fc800078e10ff */
[----:B------:R-:W-:Y:S02]  /*2b00*/  ISETP.GE.AND P0, PT, R6, UR14, PT ;  /* 0x0000000e06007c0c */ /* 0x000fe4000bf06270 */
[----:B--2---:R-:W-:-:S05]  /*2b10*/  I2FP.F32.S32 R12, R8 ;  /* 0x00000008000c7245 */ /* 0x004fca0000201400 */
[----:B------:R-:W-:-:S05]  /*2b20*/  FMUL R12, R12, UR15 ;  /* 0x0000000f0c0c7c20 */ /* 0x000fca0008400000 */
[----:B------:R0:W-:Y:S01]  /*2b30*/  STS [R13], R12 ;  /* 0x0000000c0d007388 */ /* 0x0001e20000000800 */
[----:B------:R-:W-:Y:S05]  /*2b40*/  @!P0 BRA `(.L_x_15) ;  /* 0xfffffffc002c8947 */ /* 0x000fea000383ffff */
.L_x_12:
[----:B------:R-:W-:Y:S05]  /*2b50*/  BSYNC.RECONVERGENT B0 ;  /* 0x0000000000007941 */ /* 0x000fea0003800200 */
.L_x_11:
[----:B------:R-:W5:Y:S01]  /*2b60*/  LDCU UR14, c[0x0][0x3c8] ;  /* 0x00007900ff0e77ac */ /* 0x000f620008000800 */
[----:B------:R-:W0:Y:S01]  /*2b70*/  S2UR UR13, SR_CgaCtaId ;  /* 0x00000000000d79c3 */ /* 0x000e220000008800 */
[----:B------:R-:W-:Y:S01]  /*2b80*/  UMOV UR5, 0x400 ;  /* 0x0000040000057882 */ /* 0x000fe20000000000 */
[----:B-----5:R-:W-:Y:S02]  /*2b90*/  UISETP.GE.AND UP3, UPT, UR14, 0x1, UPT ;  /* 0x000000010e00788c */ /* 0x020fe4000bf66270 */
[----:B0-----:R-:W-:-:S04]  /*2ba0*/  ULEA UR13, UR13, UR5, 0x18 ;  /* 0x000000050d0d7291 */ /* 0x001fc8000f8ec0ff */
[----:B------:R-:W-:Y:S06]  /*2bb0*/  BAR.SYNC.DEFER_BLOCKING 0x0 ;  /* 0x0000000000007b1d */ /* 0x000fec0000010000 */
[----:B------:R-:W-:Y:S05]  /*2bc0*/  BRA.U !UP3, `(.L_x_16) ;  /* 0x0000000d0b547547 */ /* 0x000fea000b800000 */
[----:B------:R-:W-:Y:S01]  /*2bd0*/  UMOV UR5, URZ ;  /* 0x000000ff00057c82 */ /* 0x000fe20008000000 */
[----:B------:R-:W-:-:S05]  /*2be0*/  UMOV UR24, UR9 ;  /* 0x0000000900187c82 */ /* 0x000fca0008000000 */
.L_x_28:
[----:B0-----:R-:W0:Y:S01]  /*2bf0*/  LDCU.64 UR14, c[0x0][0x3c0] ;  /* 0x00007800ff0e77ac */ /* 0x001e220008000a00 */
[----:B------:R-:W5:Y:S01]  /*2c00*/  LDCU.128 UR20, c[0x0][0x3b0] ;  /* 0x00007600ff1477ac */ /* 0x000f620008000c00 */
[----:B------:R-:W5:Y:S01]  /*2c10*/  LDCU.64 UR16, c[0x0][0x3a8] ;  /* 0x00007500ff1077ac */ /* 0x000f620008000a00 */
[----:B------:R-:W5:Y:S01]  /*2c20*/  LDCU UR32, c[0x0][0x3c8] ;  /* 0x00007900ff2077ac */ /* 0x000f620008000800 */
[----:B------:R-:W1:Y:S01]  /*2c30*/  LDCU.64 UR30, c[0x0][0x398] ;  /* 0x00007300ff1e77ac */ /* 0x000e620008000a00 */
[----:B0-----:R-:W-:-:S06]  /*2c40*/  UIMAD.WIDE.U32 UR14, UR5, 0x4, UR14 ;  /* 0x00000004050e78a5 */ /* 0x001fcc000f8e000e */
[----:B--234-:R-:W-:Y:S01]  /*2c50*/  IMAD.U32 R6, RZ, RZ, UR14 ;  /* 0x0000000eff067e24 */ /* 0x01cfe2000f8e00ff */
[----:B------:R-:W-:-:S05]  /*2c60*/  MOV R7, UR15 ;  /* 0x0000000f00077c02 */ /* 0x000fca0008000f00 */
[----:B-1----:R-:W2:Y:S01]  /*2c70*/  LDG.E R11, desc[UR26][R6.64] ;  /* 0x0000001a060b7981 */ /* 0x002ea2000c1e1900 */
[----:B-----5:R-:W-:Y:S01]  /*2c80*/  UIMAD.WIDE.U32 UR14, UR5, 0x4, UR22 ;  /* 0x00000004050e78a5 */ /* 0x020fe2000f8e0016 */
[----:B------:R-:W-:Y:S01]  /*2c90*/  BSSY.RECONVERGENT B0, `(.L_x_17) ;  /* 0x00000c5000007945 */ /* 0x000fe20003800200 */
[----:B------:R-:W-:Y:S02]  /*2ca0*/  UIMAD.WIDE.U32 UR18, UR5, 0x4, UR20 ;  /* 0x00000004051278a5 */ /* 0x000fe4000f8e0014 */
[----:B------:R-:W-:Y:S02]  /*2cb0*/  UIMAD.WIDE.U32 UR16, UR5, 0x4, UR16 ;  /* 0x00000004051078a5 */ /* 0x000fe4000f8e0010 */
[----:B------:R-:W-:Y:S01]  /*2cc0*/  UIADD3 UR5, UPT, UPT, UR5, 0x1, URZ ;  /* 0x0000000105057890 */ /* 0x000fe2000fffe0ff */
[----:B------:R-:W-:Y:S01]  /*2cd0*/  UMOV UR20, UR13 ;  /* 0x0000000d00147c82 */ /* 0x000fe20008000000 */
[----:B------:R-:W0:Y:S02]  /*2ce0*/  LDCU.64 UR22, c[0x0][0x3a0] ;  /* 0x00007400ff1677ac */ /* 0x000e240008000a00 */
[----:B------:R-:W-:Y:S01]  /*2cf0*/  UISETP.NE.AND UP3, UPT, UR5, UR32, UPT ;  /* 0x000000200500728c */ /* 0x000fe2000bf65270 */
[----:B------:R-:W-:Y:S01]  /*2d00*/  UMOV UR13, UR24 ;  /* 0x00000018000d7c82 */ /* 0x000fe20008000000 */
[----:B--2---:R-:W-:-:S13]  /*2d10*/  ISETP.GE.AND P0, PT, R4, R11, PT ;  /* 0x0000000b0400720c */ /* 0x004fda0003f06270 */
[----:B0-----:R-:W-:Y:S05]  /*2d20*/  @P0 BRA `(.L_x_18) ;  /* 0x0000000800ec0947 */ /* 0x001fea0003800000 */
[----:B------:R-:W-:Y:S01]  /*2d30*/  IMAD.U32 R8, RZ, RZ, UR14 ;  /* 0x0000000eff087e24 */ /* 0x000fe2000f8e00ff */
[----:B------:R-:W-:-:S05]  /*2d40*/  MOV R9, UR15 ;  /* 0x0000000f00097c02 */ /* 0x000fca0008000f00 */
[----:B------:R-:W2:Y:S01]  /*2d50*/  LDG.E R13, desc[UR26][R8.64] ;  /* 0x0000001a080d7981 */ /* 0x000ea2000c1e1900 */
[----:B------:R-:W-:Y:S01]  /*2d60*/  IMAD.U32 R14, RZ, RZ, UR18 ;  /* 0x00000012ff0e7e24 */ /* 0x000fe2000f8e00ff */
[----:B------:R-:W-:Y:S01]  /*2d70*/  MOV R15, UR19 ;  /* 0x00000013000f7c02 */ /* 0x000fe20008000f00 */
[----:B------:R-:W-:Y:S01]  /*2d80*/  IMAD.U32 R6, RZ, RZ, UR16 ;  /* 0x00000010ff067e24 */ /* 0x000fe2000f8e00ff */
[----:B------:R-:W-:-:S03]  /*2d90*/  MOV R7, UR17 ;  /* 0x0000001100077c02 */ /* 0x000fc60008000f00 */
[----:B------:R-:W3:Y:S04]  /*2da0*/  LDG.E R10, desc[UR26][R14.64] ;  /* 0x0000001a0e0a7981 */ /* 0x000ee8000c1e1900 */
[----:B------:R0:W5:Y:S01]  /*2db0*/  LDG.E R6, desc[UR26][R6.64] ;  /* 0x0000001a06067981 */ /* 0x000162000c1e1900 */
[----:B--2---:R-:W-:Y:S02]  /*2dc0*/  ISETP.GT.AND P0, PT, R13, RZ, PT ;  /* 0x000000ff0d00720c */ /* 0x004fe40003f04270 */
[----:B------:R-:W-:Y:S02]  /*2dd0*/  SHF.R.S32.HI R17, RZ, 0x1f, R13 ;  /* 0x0000001fff117819 */ /* 0x000fe4000001140d */
[----:B---3--:R-:W-:-:S09]  /*2de0*/  SHF.R.S32.HI R12, RZ, 0x1f, R10 ;  /* 0x0000001fff0c7819 */ /* 0x008fd2000001140a */
[----:B0-----:R-:W-:Y:S05]  /*2df0*/  @P0 BRA `(.L_x_19) ;  /* 0x0000000000380947 */ /* 0x001fea0003800000 */
[----:B------:R-:W-:Y:S01]  /*2e00*/  BSSY.RECONVERGENT B1, `(.L_x_20) ;  /* 0x000000c000017945 */ /* 0x000fe20003800200 */
[----:B------:R-:W-:-:S07]  /*2e10*/  IMAD.MOV.U32 R8, RZ, RZ, R4 ;  /* 0x000000ffff087224 */ /* 0x000fce00078e0004 */
.L_x_21:
[----:B------:R-:W-:-:S04]  /*2e20*/  IADD3 R7, P0, PT, R10, R8, RZ ;  /* 0x000000080a077210 */ /* 0x000fc80007f1e0ff */
[----:B------:R-:W-:Y:S02]  /*2e30*/  IADD3.X R14, PT, PT, RZ, R12, RZ, P0, !PT ;  /* 0x0000000cff0e7210 */ /* 0x000fe400007fe4ff */
[----:B0----5:R-:W-:-:S04]  /*2e40*/  LEA R6, P0, R7, UR22, 0x2 ;  /* 0x0000001607067c11 */ /* 0x021fc8000f8010ff */
[----:B------:R-:W-:-:S05]  /*2e50*/  LEA.HI.X R7, R7, UR23, R14, 0x2, P0 ;  /* 0x0000001707077c11 */ /* 0x000fca00080f140e */
[----:B------:R-:W2:Y:S01]  /*2e60*/  LDG.E R6, desc[UR26][R6.64] ;  /* 0x0000001a06067981 */ /* 0x000ea2000c1e1900 */
[C---:B------:R-:W-:Y:S01]  /*2e70*/  LEA R9, R8.reuse, UR13, 0x2 ;  /* 0x0000000d08097c11 */ /* 0x040fe2000f8e10ff */
[----:B------:R-:W-:-:S05]  /*2e80*/  VIADD R8, R8, UR25 ;  /* 0x0000001908087c36 */ /* 0x000fca0008000000 */
[----:B------:R-:W-:Y:S01]  /*2e90*/  ISETP.GE.AND P0, PT, R8, R11, PT ;  /* 0x0000000b0800720c */ /* 0x000fe20003f06270 */
[----:B--2---:R0:W-:-:S12]  /*2ea0*/  STS [R9], R6 ;  /* 0x0000000609007388 */ /* 0x0041d80000000800 */
[----:B------:R-:W-:Y:S05]  /*2eb0*/  @!P0 BRA `(.L_x_21) ;  /* 0xfffffffc00d88947 */ /* 0x000fea000383ffff */
[----:B------:R-:W-:Y:S05]  /*2ec0*/  BSYNC.RECONVERGENT B1 ;  /* 0x0000000000017941 */ /* 0x000fea0003800200 */
.L_x_20:
[----:B------:R-:W-:Y:S05]  /*2ed0*/  BRA `(.L_x_18) ;  /* 0x0000000800807947 */ /* 0x000fea0003800000 */
.L_x_19:
[C---:B------:R-:W-:Y:S02]  /*2ee0*/  LOP3.LUT R26, R13.reuse, 0x7, RZ, 0xc0, !PT ;  /* 0x000000070d1a7812 */ /* 0x040fe400078ec0ff */
[C---:B------:R-:W-:Y:S02]  /*2ef0*/  LOP3.LUT R25, R13.reuse, 0xf, RZ, 0xc0, !PT ;  /* 0x0000000f0d197812 */ /* 0x040fe400078ec0ff */
[----:B------:R-:W-:Y:S01]  /*2f00*/  LOP3.LUT R16, R13, 0x7ffffff0, RZ, 0xc0, !PT ;  /* 0x7ffffff00d107812 */ /* 0x000fe200078ec0ff */
[----:B------:R-:W-:Y:S01]  /*2f10*/  VIADD R8, R26, 0xffffffff ;  /* 0xffffffff1a087836 */ /* 0x000fe20000000000 */
[----:B------:R-:W-:Y:S02]  /*2f20*/  IADD3 R7, PT, PT, R25, -0x1, RZ ;  /* 0xffffffff19077810 */ /* 0x000fe40007ffe0ff */
[----:B------:R-:W-:Y:S02]  /*2f30*/  LOP3.LUT R27, R13, 0x3, RZ, 0xc0, !PT ;  /* 0x000000030d1b7812 */ /* 0x000fe400078ec0ff */
[----:B------:R-:W-:-:S02]  /*2f40*/  ISETP.GE.U32.AND P0, PT, R7, 0x7, PT ;  /* 0x000000070700780c */ /* 0x000fc40003f06070 */
[----:B------:R-:W-:Y:S02]  /*2f50*/  ISETP.GE.U32.AND P1, PT, R8, 0x3, PT ;  /* 0x000000030800780c */ /* 0x000fe40003f26070 */
[----:B-----5:R-:W-:Y:S02]  /*2f60*/  SHF.R.S32.HI R7, RZ, 0x1f, R6 ;  /* 0x0000001fff077819 */ /* 0x020fe40000011406 */
[----:B------:R-:W-:-:S09]  /*2f70*/  MOV R18, R4 ;  /* 0x0000000400127202 */ /* 0x000fd20000000f00 */
.L_x_27:
[----:B------:R-:W0:Y:S01]  /*2f80*/  LDCU.64 UR32, c[0x0][0x3a0] ;  /* 0x00007400ff2077ac */ /* 0x000e220008000a00 */
[----:B------:R-:W-:-:S05]  /*2f90*/  IADD3 R8, P2, PT, R10, R18, RZ ;  /* 0x000000120a087210 */ /* 0x000fca0007f5e0ff */
[----:B------:R-:W-:Y:S01]  /*2fa0*/  IMAD.X R9, RZ, RZ, R12, P2 ;  /* 0x000000ffff097224 */ /* 0x000fe200010e060c */
[----:B0-----:R-:W-:-:S04]  /*2fb0*/  LEA R22, P2, R8, UR32, 0x2 ;  /* 0x0000002008167c11 */ /* 0x001fc8000f8410ff */
[----:B------:R-:W-:-:S05]  /*2fc0*/  LEA.HI.X R23, R8, UR33, R9, 0x2, P2 ;  /* 0x0000002108177c11 */ /* 0x000fca00090f1409 */
[----:B------:R0:W5:Y:S01]  /*2fd0*/  LDG.E R22, desc[UR26][R22.64] ;  /* 0x0000001a16167981 */ /* 0x000162000c1e1900 */
[C---:B------:R-:W-:Y:S01]  /*2fe0*/  ISETP.GE.U32.AND P2, PT, R13.reuse, 0x10, PT ;  /* 0x000000100d00780c */ /* 0x040fe20003f46070 */
[----:B------:R-:W-:-:S04]  /*2ff0*/  IMAD.WIDE.U32 R8, R13, R18, R6 ;  /* 0x000000120d087225 */ /* 0x000fc800078e0006 */
[----:B------:R-:W-:Y:S02]  /*3000*/  HFMA2 R21, -RZ, RZ, 0, 0 ;  /* 0x00000000ff157431 */ /* 0x000fe400000001ff */
[----:B------:R-:W-:-:S06]  /*3010*/  IMAD R19, R18, R17, R9 ;  /* 0x0000001112137224 */ /* 0x000fcc00078e0209 */
[----:B0-----:R-:W-:Y:S05]  /*3020*/  @!P2 BRA `(.L_x_22) ;  /* 0x0000000000e8a947 */ /* 0x001fea0003800000 */
[----:B------:R-:W-:-:S07]  /*3030*/  IMAD.MOV.U32 R21, RZ, RZ, RZ ;  /* 0x000000ffff157224 */ /* 0x000fce00078e00ff */
.L_x_23:
[----:B------:R-:W-:-:S04]  /*3040*/  IADD3 R15, P2, PT, R21, R8, RZ ;  /* 0x00000008150f7210 */ /* 0x000fc80007f5e0ff */
[----:B------:R-:W-:Y:S02]  /*3050*/  IADD3.X R20, PT, PT, RZ, R19, RZ, P2, !PT ;  /* 0x00000013ff147210 */ /* 0x000fe400017fe4ff */
[----:B------:R-:W-:-:S04]  /*3060*/  LEA R14, P2, R15, UR30, 0x2 ;  /* 0x0000001e0f0e7c11 */ /* 0x000fc8000f8410ff */
[----:B------:R-:W-:-:S05]  /*3070*/  LEA.HI.X R15, R15, UR31, R20, 0x2, P2 ;  /* 0x0000001f0f0f7c11 */ /* 0x000fca00090f1414 */
[----:B------:R-:W2:Y:S04]  /*3080*/  LDG.E R23, desc[UR26][R14.64] ;  /* 0x0000001a0e177981 */ /* 0x000ea8000c1e1900 */
[----:B------:R-:W3:Y:S01]  /*3090*/  LDG.E R28, desc[UR26][R14.64+0x4] ;  /* 0x0000041a0e1c7981 */ /* 0x000ee2000c1e1900 */
[----:B------:R-:W-:-:S03]  /*30a0*/  LEA R20, R21, UR20, 0x2 ;  /* 0x0000001415147c11 */ /* 0x000fc6000f8e10ff */
[----:B------:R-:W4:Y:S04]  /*30b0*/  LDG.E R29, desc[UR26][R14.64+0xc] ;  /* 0x00000c1a0e1d7981 */ /* 0x000f28000c1e1900 */
[----:B------:R-:W2:Y:S04]  /*30c0*/  LDS R24, [R20] ;  /* 0x0000000014187984 */ /* 0x000ea80000000800 */
[----:B------:R-:W4:Y:S04]  /*30d0*/  LDG.E R31, desc[UR26][R14.64+0x10] ;  /* 0x0000101a0e1f7981 */ /* 0x000f28000c1e1900 */
[----:B------:R-:W4:Y:S01]  /*30e0*/  LDG.E R33, desc[UR26][R14.64+0x14] ;  /* 0x0000141a0e217981 */ /* 0x000f22000c1e1900 */
[----:B--2--5:R-:W-:-:S03]  /*30f0*/  FFMA R23, R23, R24, R22 ;  /* 0x0000001817177223 */ /* 0x024fc60000000016 */
[----:B------:R-:W3:Y:S04]  /*3100*/  LDS R22, [R20+0x4] ;  /* 0x0000040014167984 */ /* 0x000ee80000000800 */
[----:B------:R-:W0:Y:S01]  /*3110*/  LDS R24, [R20+0x8] ;  /* 0x0000080014187984 */ /* 0x000e220000000800 */
[----:B---3--:R-:W-:-:S03]  /*3120*/  FFMA R22, R28, R22, R23 ;  /* 0x000000161c167223 */ /* 0x008fc60000000017 */
[----:B------:R-:W0:Y:S04]  /*3130*/  LDG.E R23, desc[UR26][R14.64+0x8] ;  /* 0x0000081a0e177981 */ /* 0x000e28000c1e1900 */
[----:B------:R-:W-:Y:S01]  /*3140*/  LDS R28, [R20+0x3c] ;  /* 0x00003c00141c7984 */ /* 0x000fe20000000800 */
[----:B0-----:R-:W-:-:S03]  /*3150*/  FFMA R22, R23, R24, R22 ;  /* 0x0000001817167223 */ /* 0x001fc60000000016 */
[----:B------:R-:W4:Y:S04]  /*3160*/  LDS R23, [R20+0xc] ;  /* 0x00000c0014177984 */ /* 0x000f280000000800 */
[----:B------:R-:W-:Y:S01]  /*3170*/  LDS R24, [R20+0x18] ;  /* 0x0000180014187984 */ /* 0x000fe20000000800 */
[----:B----4-:R-:W-:-:S03]  /*3180*/  FFMA R22, R29, R23, R22 ;  /* 0x000000171d167223 */ /* 0x010fc60000000016 */
[----:B------:R-:W0:Y:S04]  /*3190*/  LDS R23, [R20+0x10] ;  /* 0x0000100014177984 */ /* 0x000e280000000800 */
[----:B------:R-:W2:Y:S01]  /*31a0*/  LDG.E R29, desc[UR26][R14.64+0x1c] ;  /* 0x00001c1a0e1d7981 */ /* 0x000ea2000c1e1900 */
[----:B0-----:R-:W-:-:S03]  /*31b0*/  FFMA R22, R31, R23, R22 ;  /* 0x000000171f167223 */ /* 0x001fc60000000016 */
[----:B------:R-:W0:Y:S04]  /*31c0*/  LDS R23, [R20+0x14] ;  /* 0x0000140014177984 */ /* 0x000e280000000800 */
[----:B------:R-:W3:Y:S01]  /*31d0*/  LDG.E R31, desc[UR26][R14.64+0x20] ;  /* 0x0000201a0e1f7981 */ /* 0x000ee2000c1e1900 */
[----:B0-----:R-:W-:-:S03]  /*31e0*/  FFMA R22, R33, R23, R22 ;  /* 0x0000001721167223 */ /* 0x001fc60000000016 */
[----:B------:R-:W4:Y:S04]  /*31f0*/  LDG.E R23, desc[UR26][R14.64+0x18] ;  /* 0x0000181a0e177981 */ /* 0x000f28000c1e1900 */
[----:B------:R-:W3:Y:S01]  /*3200*/  LDG.E R33, desc[UR26][R14.64+0x24] ;  /* 0x0000241a0e217981 */ /* 0x000ee2000c1e1900 */
[----:B----4-:R-:W-:-:S03]  /*3210*/  FFMA R22, R23, R24, R22 ;  /* 0x0000001817167223 */ /* 0x010fc60000000016 */
[----:B------:R-:W2:Y:S04]  /*3220*/  LDS R23, [R20+0x1c] ;  /* 0x00001c0014177984 */ /* 0x000ea80000000800 */
[----:B------:R-:W-:Y:S01]  /*3230*/  LDS R24, [R20+0x28] ;  /* 0x0000280014187984 */ /* 0x000fe20000000800 */
[----:B--2---:R-:W-:-:S03]  /*3240*/  FFMA R22, R29, R23, R22 ;  /* 0x000000171d167223 */ /* 0x004fc60000000016 */
[----:B------:R-:W3:Y:S04]  /*3250*/  LDS R23, [R20+0x20] ;  /* 0x0000200014177984 */ /* 0x000ee80000000800 */
[----:B------:R-:W2:Y:S01]  /*3260*/  LDG.E R29, desc[UR26][R14.64+0x2c] ;  /* 0x00002c1a0e1d7981 */ /* 0x000ea2000c1e1900 */
[----:B---3--:R-:W-:-:S03]  /*3270*/  FFMA R22, R31, R23, R22 ;  /* 0x000000171f167223 */ /* 0x008fc60000000016 */
        /* <DEDUP_REMOVED lines=12> */
[----:B------:R-:W0:Y:S02]  /*3340*/  LDS R23, [R20+0x34] ;  /* 0x0000340014177984 */ /* 0x000e240000000800 */
[----:B0-----:R-:W-:Y:S02]  /*3350*/  FFMA R22, R33, R23, R22 ;  /* 0x0000001721167223 */ /* 0x001fe40000000016 */
[----:B------:R-:W3:Y:S01]  /*3360*/  LDG.E R23, desc[UR26][R14.64+0x38] ;  /* 0x0000381a0e177981 */ /* 0x000ee2000c1e1900 */
[----:B------:R-:W-:-:S05]  /*3370*/  VIADD R21, R21, 0x10 ;  /* 0x0000001015157836 */ /* 0x000fca0000000000 */
[----:B------:R-:W-:Y:S01]  /*3380*/  ISETP.NE.AND P2, PT, R21, R16, PT ;  /* 0x000000101500720c */ /* 0x000fe20003f45270 */
[----:B---3--:R-:W-:-:S04]  /*3390*/  FFMA R22, R23, R24, R22 ;  /* 0x0000001817167223 */ /* 0x008fc80000000016 */
[----:B--2---:R-:W-:-:S08]  /*33a0*/  FFMA R22, R29, R28, R22 ;  /* 0x0000001c1d167223 */ /* 0x004fd00000000016 */
[----:B------:R-:W-:Y:S05]  /*33b0*/  @P2 BRA `(.L_x_23) ;  /* 0xfffffffc00202947 */ /* 0x000fea000383ffff */
[----:B------:R-:W-:-:S07]  /*33c0*/  MOV R21, R16 ;  /* 0x0000001000157202 */ /* 0x000fce0000000f00 */
.L_x_22:
[----:B------:R-:W-:-:S13]  /*33d0*/  ISETP.NE.AND P2, PT, R25, RZ, PT ;  /* 0x000000ff1900720c */ /* 0x000fda0003f45270 */
[----:B------:R-:W-:Y:S05]  /*33e0*/  @!P2 BRA `(.L_x_24) ;  /* 0x000000040028a947 */ /* 0x000fea0003800000 */
[----:B------:R-:W-:Y:S01]  /*33f0*/  ISETP.NE.AND P2, PT, R26, RZ, PT ;  /* 0x000000ff1a00720c */ /* 0x000fe20003f45270 */
[----:B------:R-:W-:-:S12]  /*3400*/  @!P0 BRA `(.L_x_25) ;  /* 0x00000000007c8947 */ /* 0x000fd80003800000 */
[----:B------:R-:W0:Y:S01]  /*3410*/  LDCU.64 UR32, c[0x0][0x398] ;  /* 0x00007300ff2077ac */ /* 0x000e220008000a00 */
[----:B------:R-:W-:-:S05]  /*3420*/  IADD3 R15, P3, PT, R21, R8, RZ ;  /* 0x00000008150f7210 */ /* 0x000fca0007f7e0ff */
[----:B------:R-:W-:Y:S01]  /*3430*/  IMAD.X R20, RZ, RZ, R19, P3 ;  /* 0x000000ffff147224 */ /* 0x000fe200018e0613 */
[----:B0-----:R-:W-:-:S04]  /*3440*/  LEA R14, P3, R15, UR32, 0x2 ;  /* 0x000000200f0e7c11 */ /* 0x001fc8000f8610ff */
        /* <DEDUP_REMOVED lines=21> */
[----:B------:R-:W0:Y:S02]  /*35a0*/  LDS R23, [R20+0x14] ;  /* 0x0000140014177984 */ /* 0x000e240000000800 */
[----:B0-----:R-:W-:Y:S02]  /*35b0*/  FFMA R22, R33, R23, R22 ;  /* 0x0000001721167223 */ /* 0x001fe40000000016 */
[----:B------:R-:W3:Y:S01]  /*35c0*/  LDG.E R23, desc[UR26][R14.64+0x18] ;  /* 0x0000181a0e177981 */ /* 0x000ee2000c1e1900 */
[----:B------:R-:W-:Y:S01]  /*35d0*/  IADD3 R21, PT, PT, R21, 0x8, RZ ;  /* 0x0000000815157810 */ /* 0x000fe20007ffe0ff */
[----:B---3--:R-:W-:-:S04]  /*35e0*/  FFMA R22, R23, R24, R22 ;  /* 0x0000001817167223 */ /* 0x008fc80000000016 */
[----:B--2---:R-:W-:-:S07]  /*35f0*/  FFMA R22, R29, R28, R22 ;  /* 0x0000001c1d167223 */ /* 0x004fce0000000016 */
.L_x_25:
        /* <DEDUP_REMOVED lines=12> */
[----:B------:R-:W2:Y:S02]  /*36c0*/  LDS R24, [R20] ;  /* 0x0000000014187984 */ /* 0x000ea40000000800 */
[----:B--2--5:R-:W-:Y:S02]  /*36d0*/  FFMA R23, R23, R24, R22 ;  /* 0x0000001817177223 */ /* 0x024fe40000000016 */
[----:B------:R-:W3:Y:S04]  /*36e0*/  LDS R22, [R20+0x4] ;  /* 0x0000040014167984 */ /* 0x000ee80000000800 */
[----:B------:R-:W0:Y:S01]  /*36f0*/  LDS R24, [R20+0x8] ;  /* 0x0000080014187984 */ /* 0x000e220000000800 */
[----:B---3--:R-:W-:-:S03]  /*3700*/  FFMA R22, R28, R22, R23 ;  /* 0x000000161c167223 */ /* 0x008fc60000000017 */
[----:B------:R-:W0:Y:S04]  /*3710*/  LDG.E R23, desc[UR26][R14.64+0x8] ;  /* 0x0000081a0e177981 */ /* 0x000e28000c1e1900 */
[----:B------:R-:W4:Y:S01]  /*3720*/  LDS R28, [R20+0xc] ;  /* 0x00000c00141c7984 */ /* 0x000f220000000800 */
[----:B------:R-:W-:Y:S01]  /*3730*/  IADD3 R21, PT, PT, R21, 0x4, RZ ;  /* 0x0000000415157810 */ /* 0x000fe20007ffe0ff */
[----:B0-----:R-:W-:-:S04]  /*3740*/  FFMA R22, R23, R24, R22 ;  /* 0x0000001817167223 */ /* 0x001fc80000000016 */
[----:B----4-:R-:W-:-:S07]  /*3750*/  FFMA R22, R29, R28, R22 ;  /* 0x0000001c1d167223 */ /* 0x010fce0000000016 */
.L_x_26:
[----:B------:R-:W-:Y:S05]  /*3760*/  @!P2 BRA `(.L_x_24) ;  /* 0x000000000048a947 */ /* 0x000fea0003800000 */
[----:B------:R-:W0:Y:S01]  /*3770*/  LDCU.64 UR32, c[0x0][0x398] ;  /* 0x00007300ff2077ac */ /* 0x000e220008000a00 */
[----:B------:R-:W-:-:S05]  /*3780*/  IADD3 R9, P2, PT, R21, R8, RZ ;  /* 0x0000000815097210 */ /* 0x000fca0007f5e0ff */
[----:B------:R-:W-:Y:S01]  /*3790*/  IMAD.X R14, RZ, RZ, R19, P2 ;  /* 0x000000ffff0e7224 */ /* 0x000fe200010e0613 */
[----:B0-----:R-:W-:-:S04]  /*37a0*/  LEA R8, P2, R9, UR32, 0x2 ;  /* 0x0000002009087c11 */ /* 0x001fc8000f8410ff */
[----:B------:R-:W-:-:S05]  /*37b0*/  LEA.HI.X R9, R9, UR33, R14, 0x2, P2 ;  /* 0x0000002109097c11 */ /* 0x000fca00090f140e */
[----:B------:R-:W2:Y:S01]  /*37c0*/  LDG.E R15, desc[UR26][R8.64] ;  /* 0x0000001a080f7981 */ /* 0x000ea2000c1e1900 */
[----:B------:R-:W-:Y:S02]  /*37d0*/  LEA R21, R21, UR20, 0x2 ;  /* 0x0000001415157c11 */ /* 0x000fe4000f8e10ff */
[----:B------:R-:W-:-:S03]  /*37e0*/  ISETP.NE.AND P2, PT, R27, 0x1, PT ;  /* 0x000000011b00780c */ /* 0x000fc60003f45270 */
[----:B------:R-:W2:Y:S02]  /*37f0*/  LDS R14, [R21] ;  /* 0x00000000150e7984 */ /* 0x000ea40000000800 */
[----:B--2--5:R-:W-:-:S08]  /*3800*/  FFMA R22, R15, R14, R22 ;  /* 0x0000000e0f167223 */ /* 0x024fd00000000016 */
[----:B------:R-:W-:Y:S05]  /*3810*/  @!P2 BRA `(.L_x_24) ;  /* 0x00000000001ca947 */ /* 0x000fea0003800000 */
[----:B------:R-:W-:Y:S01]  /*3820*/  ISETP.NE.AND P2, PT, R27, 0x2, PT ;  /* 0x000000021b00780c */ /* 0x000fe20003f45270 */
[----:B------:R-:W2:Y:S04]  /*3830*/  LDG.E R15, desc[UR26][R8.64+0x4] ;  /* 0x0000041a080f7981 */ /* 0x000ea8000c1e1900 */
[----:B------:R-:W2:Y:S08]  /*3840*/  LDS R14, [R21+0x4] ;  /* 0x00000400150e7984 */ /* 0x000eb00000000800 */
[----:B------:R-:W3:Y:S04]  /*3850*/  @P2 LDG.E R19, desc[UR26][R8.64+0x8] ;  /* 0x0000081a08132981 */ /* 0x000ee8000c1e1900 */
[----:B------:R-:W3:Y:S01]  /*3860*/  @P2 LDS R20, [R21+0x8] ;  /* 0x0000080015142984 */ /* 0x000ee20000000800 */
[----:B--2---:R-:W-:-:S04]  /*3870*/  FFMA R22, R15, R14, R22 ;  /* 0x0000000e0f167223 */ /* 0x004fc80000000016 */
[----:B---3--:R-:W-:-:S07]  /*3880*/  @P2 FFMA R22, R19, R20, R22 ;  /* 0x0000001413162223 */ /* 0x008fce0000000016 */
.L_x_24:
[C---:B------:R-:W-:Y:S02]  /*3890*/  LEA R9, R18.reuse, UR13, 0x2 ;  /* 0x0000000d12097c11 */ /* 0x040fe4000f8e10ff */
[----:B------:R-:W-:-:S03]  /*38a0*/  IADD3 R18, PT, PT, R18, UR25, RZ ;  /* 0x0000001912127c10 */ /* 0x000fc6000fffe0ff */
[----:B-----5:R0:W-:Y:S01]  /*38b0*/  STS [R9], R22 ;  /* 0x0000001609007388 */ /* 0x0201e20000000800 */
[----:B------:R-:W-:-:S13]  /*38c0*/  ISETP.GE.AND P2, PT, R18, R11, PT ;  /* 0x0000000b1200720c */ /* 0x000fda0003f46270 */
[----:B0-----:R-:W-:Y:S05]  /*38d0*/  @!P2 BRA `(.L_x_27) ;  /* 0xfffffff400a8a947 */ /* 0x001fea000383ffff */
.L_x_18:
[----:B------:R-:W-:Y:S05]  /*38e0*/  BSYNC.RECONVERGENT B0 ;  /* 0x0000000000007941 */ /* 0x000fea0003800200 */
.L_x_17:
[----:B------:R-:W-:Y:S06]  /*38f0*/  BAR.SYNC.DEFER_BLOCKING 0x0 ;  /* 0x0000000000007b1d */ /* 0x000fec0000010000 */
[----:B------:R-:W-:Y:S01]  /*3900*/  UMOV UR24, UR20 ;  /* 0x0000001400187c82 */ /* 0x000fe20008000000 */
[----:B------:R-:W-:Y:S05]  /*3910*/  BRA.U UP3, `(.L_x_28) ;  /* 0xfffffff103b47547 */ /* 0x000fea000b83ffff */
.L_x_16:
[----:B------:R-:W5:Y:S01]  /*3920*/  LDCU UR5, c[0x0][0x3d8] ;  /* 0x00007b00ff0577ac */ /* 0x000f620008000800 */
[----:B------:R-:W-:Y:S01]  /*3930*/  UIADD3 UR4, UPT, UPT, UR4, 0x1, URZ ;  /* 0x0000000104047890 */ /* 0x000fe2000fffe0ff */
[----:B-----5:R-:W-:Y:S01]  /*3940*/  ISETP.GE.AND P0, PT, R4, UR5, PT ;  /* 0x0000000504007c0c */ /* 0x020fe2000bf06270 */
[----:B------:R-:W5:-:S12]  /*3950*/  LDCU UR5, c[0x0][0x388] ;  /* 0x00007100ff0577ac */ /* 0x000f580008000800 */
[----:B0-234-:R-:W-:-:S05]  /*3960*/  @!P0 LEA R6, R4, UR13, 0x2 ;  /* 0x0000000d04068c11 */ /* 0x01dfca000f8e10ff */
[----:B------:R-:W0:Y:S01]  /*3970*/  @!P0 LDS R7, [R6] ;  /* 0x0000000006078984 */ /* 0x000e220000000800 */
[----:B-----5:R-:W-:-:S03]  /*3980*/  UISETP.NE.AND UP3, UPT, UR4, UR5, UPT ;  /* 0x000000050400728c */ /* 0x020fc6000bf65270 */
[----:B0-----:R0:W-:Y:S01]  /*3990*/  @!P0 STG.E desc[UR26][R2.64], R7 ;  /* 0x0000000702008986 */ /* 0x0011e2000c10191a */
[----:B------:R-:W-:Y:S06]  /*39a0*/  BAR.SYNC.DEFER_BLOCKING 0x0 ;  /* 0x0000000000007b1d */ /* 0x000fec0000010000 */
[----:B------:R-:W-:Y:S05]  /*39b0*/  BRA.U UP3, `(.L_x_29) ;  /* 0xffffffc903907547 */ /* 0x000fea000b83ffff */
[----:B------:R-:W-:Y:S05]  /*39c0*/  EXIT ;  /* 0x000000000000794d */ /* 0x000fea0003800000 */
.L_x_30:
[----:B------:R-:W-:-:S00]  /*39d0*/  BRA `(.L_x_30) ;  /* 0xfffffffc00fc7947 */ /* 0x000fc0000383ffff */
[----:B------:R-:W-:-:S00]  /*39e0*/  NOP ;  /* 0x0000000000007918 */ /* 0x000fc00000000000 */
        /* <DEDUP_REMOVED lines=9> */
.L_x_31:


//--------------------- .nv.shared._Z18mlp_forward_kernelPKiiifPKfS2_S0_S0_S0_S0_iPfii --------------------------
	.section	.nv.shared._Z18mlp_forward_kernelPKiiifPKfS2_S0_S0_S0_S0_iPfii,"aw",@nobits
	.sectionflags	@""
	.align	16
	.zero		1024


//--------------------- .nv.shared.reserved.0     --------------------------
	.section	.nv.shared.reserved.0,"aw",@nobits
	.weak		__nv_reservedSMEM_offset_0_alias
	.size		__nv_reservedSMEM_offset_0_alias, 0, 64
	.other		__nv_reservedSMEM_offset_0_alias,@"STO_CUDA_RESERVED_SHARED STV_DEFAULT"
__nv_reservedSMEM_offset_0_alias:
	.zero		0
	.zero		64


//--------------------- .nv.constant0._Z18mlp_forward_kernelPKiiifPKfS2_S0_S0_S0_S0_iPfii --------------------------
	.section	.nv.constant0._Z18mlp_forward_kernelPKiiifPKfS2_S0_S0_S0_S0_iPfii,"a",@progbits
	.sectionflags	@""
	.align	4
.nv.constant0._Z18mlp_forward_kernelPKiiifPKfS2_S0_S0_S0_S0_iPfii:
	.zero		992


//--------------------- SYMBOLS --------------------------

	.type		.nv.reservedSmem.offset0,@object
	.size		.nv.reservedSmem.offset0,0x4
	.type		.nv.reservedSmem.cap,@object
	.size		.nv.reservedSmem.cap,0x4
